//
// Generated by NVIDIA NVVM Compiler
//
// Compiler Build ID: CL-36424714
// Cuda compilation tools, release 13.0, V13.0.88
// Based on NVVM 20.0.0
//

.version 9.0
.target sm_100
.address_size 64

	// .globl	_Z27get_rho_sigma_kernel_planariiPKdS0_S0_S0_S0_PdS1_S1_
.func  (.param .b64 func_retval0) __internal_accurate_pow
(
	.param .b64 __internal_accurate_pow_param_0
)
;
.const .align 8 .f64 A_pw92 = 0d3F9FD63CF1FB1944;
.const .align 8 .f64 alpha1 = 0d3FCB5A858793DD98;
.const .align 8 .f64 beta1 = 0d401E61FF2E48E8A7;
.const .align 8 .f64 beta2 = 0d400CB367A0F9096C;
.const .align 8 .f64 beta3 = 0d3FFA36113404EA4B;
.const .align 8 .f64 beta4 = 0d3FDF8C5436B8F9B1;

.visible .entry _Z27get_rho_sigma_kernel_planariiPKdS0_S0_S0_S0_PdS1_S1_(
	.param .u32 _Z27get_rho_sigma_kernel_planariiPKdS0_S0_S0_S0_PdS1_S1__param_0,
	.param .u32 _Z27get_rho_sigma_kernel_planariiPKdS0_S0_S0_S0_PdS1_S1__param_1,
	.param .u64 .ptr .align 1 _Z27get_rho_sigma_kernel_planariiPKdS0_S0_S0_S0_PdS1_S1__param_2,
	.param .u64 .ptr .align 1 _Z27get_rho_sigma_kernel_planariiPKdS0_S0_S0_S0_PdS1_S1__param_3,
	.param .u64 .ptr .align 1 _Z27get_rho_sigma_kernel_planariiPKdS0_S0_S0_S0_PdS1_S1__param_4,
	.param .u64 .ptr .align 1 _Z27get_rho_sigma_kernel_planariiPKdS0_S0_S0_S0_PdS1_S1__param_5,
	.param .u64 .ptr .align 1 _Z27get_rho_sigma_kernel_planariiPKdS0_S0_S0_S0_PdS1_S1__param_6,
	.param .u64 .ptr .align 1 _Z27get_rho_sigma_kernel_planariiPKdS0_S0_S0_S0_PdS1_S1__param_7,
	.param .u64 .ptr .align 1 _Z27get_rho_sigma_kernel_planariiPKdS0_S0_S0_S0_PdS1_S1__param_8,
	.param .u64 .ptr .align 1 _Z27get_rho_sigma_kernel_planariiPKdS0_S0_S0_S0_PdS1_S1__param_9
)
{
	.reg .pred 	%p<11>;
	.reg .b32 	%r<27>;
	.reg .b64 	%rd<80>;
	.reg .b64 	%fd<188>;

	ld.param.u32 	%r11, [_Z27get_rho_sigma_kernel_planariiPKdS0_S0_S0_S0_PdS1_S1__param_0];
	ld.param.u32 	%r12, [_Z27get_rho_sigma_kernel_planariiPKdS0_S0_S0_S0_PdS1_S1__param_1];
	ld.param.u64 	%rd30, [_Z27get_rho_sigma_kernel_planariiPKdS0_S0_S0_S0_PdS1_S1__param_2];
	ld.param.u64 	%rd23, [_Z27get_rho_sigma_kernel_planariiPKdS0_S0_S0_S0_PdS1_S1__param_3];
	ld.param.u64 	%rd24, [_Z27get_rho_sigma_kernel_planariiPKdS0_S0_S0_S0_PdS1_S1__param_4];
	ld.param.u64 	%rd25, [_Z27get_rho_sigma_kernel_planariiPKdS0_S0_S0_S0_PdS1_S1__param_5];
	ld.param.u64 	%rd26, [_Z27get_rho_sigma_kernel_planariiPKdS0_S0_S0_S0_PdS1_S1__param_6];
	ld.param.u64 	%rd29, [_Z27get_rho_sigma_kernel_planariiPKdS0_S0_S0_S0_PdS1_S1__param_9];
	cvta.to.global.u64 	%rd1, %rd30;
	mov.u32 	%r13, %ctaid.x;
	mov.u32 	%r14, %ntid.x;
	mov.u32 	%r15, %tid.x;
	mad.lo.s32 	%r1, %r13, %r14, %r15;
	setp.ge.s32 	%p1, %r1, %r12;
	@%p1 bra 	$L__BB0_14;
	cvt.s64.s32 	%rd2, %r11;
	setp.lt.s32 	%p2, %r11, 1;
	mov.f64 	%fd180, 0d0000000000000000;
	mov.f64 	%fd181, %fd180;
	mov.f64 	%fd182, %fd180;
	mov.f64 	%fd183, %fd180;
	@%p2 bra 	$L__BB0_12;
	cvta.to.global.u64 	%rd31, %rd23;
	cvta.to.global.u64 	%rd32, %rd24;
	cvta.to.global.u64 	%rd33, %rd25;
	cvta.to.global.u64 	%rd34, %rd26;
	cvt.s64.s32 	%rd35, %r1;
	mul.lo.s64 	%rd36, %rd35, %rd2;
	shl.b64 	%rd37, %rd36, 3;
	add.s64 	%rd3, %rd31, %rd37;
	add.s64 	%rd4, %rd32, %rd37;
	add.s64 	%rd5, %rd33, %rd37;
	add.s64 	%rd6, %rd34, %rd37;
	and.b32  	%r17, %r11, 2147483644;
	neg.s32 	%r2, %r17;
	add.s64 	%rd38, %rd37, 16;
	add.s64 	%rd7, %rd31, %rd38;
	add.s64 	%rd8, %rd32, %rd38;
	add.s64 	%rd9, %rd34, %rd38;
	add.s64 	%rd10, %rd33, %rd38;
	mov.f64 	%fd183, 0d0000000000000000;
	mov.b32 	%r23, 0;
	mov.f64 	%fd182, %fd183;
	mov.f64 	%fd181, %fd183;
	mov.f64 	%fd180, %fd183;
$L__BB0_3:
	setp.lt.u32 	%p3, %r11, 4;
	cvt.u64.u32 	%rd11, %r23;
	mul.wide.u32 	%rd39, %r23, 8;
	add.s64 	%rd40, %rd3, %rd39;
	ld.global.f64 	%fd5, [%rd40];
	add.s64 	%rd41, %rd4, %rd39;
	ld.global.f64 	%fd6, [%rd41];
	add.s64 	%rd42, %rd5, %rd39;
	ld.global.f64 	%fd7, [%rd42];
	add.s64 	%rd43, %rd6, %rd39;
	ld.global.f64 	%fd8, [%rd43];
	mov.b32 	%r26, 0;
	@%p3 bra 	$L__BB0_6;
	mul.lo.s64 	%rd44, %rd2, %rd11;
	shl.b64 	%rd45, %rd44, 3;
	add.s64 	%rd46, %rd1, %rd45;
	add.s64 	%rd79, %rd46, 16;
	mov.u64 	%rd75, %rd10;
	mov.u64 	%rd76, %rd9;
	mov.u64 	%rd77, %rd8;
	mov.u64 	%rd78, %rd7;
	mov.u32 	%r24, %r2;
$L__BB0_5:
	.pragma "nounroll";
	and.b32  	%r26, %r11, 2147483644;
	ld.global.f64 	%fd52, [%rd79+-16];
	ld.global.f64 	%fd53, [%rd78+-16];
	mul.f64 	%fd54, %fd52, %fd53;
	fma.rn.f64 	%fd55, %fd5, %fd54, %fd180;
	ld.global.f64 	%fd56, [%rd77+-16];
	mul.f64 	%fd57, %fd5, %fd56;
	fma.rn.f64 	%fd58, %fd6, %fd53, %fd57;
	fma.rn.f64 	%fd59, %fd52, %fd58, %fd181;
	ld.global.f64 	%fd60, [%rd75+-16];
	mul.f64 	%fd61, %fd5, %fd60;
	fma.rn.f64 	%fd62, %fd7, %fd53, %fd61;
	fma.rn.f64 	%fd63, %fd52, %fd62, %fd182;
	ld.global.f64 	%fd64, [%rd76+-16];
	mul.f64 	%fd65, %fd5, %fd64;
	fma.rn.f64 	%fd66, %fd8, %fd53, %fd65;
	fma.rn.f64 	%fd67, %fd52, %fd66, %fd183;
	ld.global.f64 	%fd68, [%rd79+-8];
	ld.global.f64 	%fd69, [%rd78+-8];
	mul.f64 	%fd70, %fd68, %fd69;
	fma.rn.f64 	%fd71, %fd5, %fd70, %fd55;
	ld.global.f64 	%fd72, [%rd77+-8];
	mul.f64 	%fd73, %fd5, %fd72;
	fma.rn.f64 	%fd74, %fd6, %fd69, %fd73;
	fma.rn.f64 	%fd75, %fd68, %fd74, %fd59;
	ld.global.f64 	%fd76, [%rd75+-8];
	mul.f64 	%fd77, %fd5, %fd76;
	fma.rn.f64 	%fd78, %fd7, %fd69, %fd77;
	fma.rn.f64 	%fd79, %fd68, %fd78, %fd63;
	ld.global.f64 	%fd80, [%rd76+-8];
	mul.f64 	%fd81, %fd5, %fd80;
	fma.rn.f64 	%fd82, %fd8, %fd69, %fd81;
	fma.rn.f64 	%fd83, %fd68, %fd82, %fd67;
	ld.global.f64 	%fd84, [%rd79];
	ld.global.f64 	%fd85, [%rd78];
	mul.f64 	%fd86, %fd84, %fd85;
	fma.rn.f64 	%fd87, %fd5, %fd86, %fd71;
	ld.global.f64 	%fd88, [%rd77];
	mul.f64 	%fd89, %fd5, %fd88;
	fma.rn.f64 	%fd90, %fd6, %fd85, %fd89;
	fma.rn.f64 	%fd91, %fd84, %fd90, %fd75;
	ld.global.f64 	%fd92, [%rd75];
	mul.f64 	%fd93, %fd5, %fd92;
	fma.rn.f64 	%fd94, %fd7, %fd85, %fd93;
	fma.rn.f64 	%fd95, %fd84, %fd94, %fd79;
	ld.global.f64 	%fd96, [%rd76];
	mul.f64 	%fd97, %fd5, %fd96;
	fma.rn.f64 	%fd98, %fd8, %fd85, %fd97;
	fma.rn.f64 	%fd99, %fd84, %fd98, %fd83;
	ld.global.f64 	%fd100, [%rd79+8];
	ld.global.f64 	%fd101, [%rd78+8];
	mul.f64 	%fd102, %fd100, %fd101;
	fma.rn.f64 	%fd180, %fd5, %fd102, %fd87;
	ld.global.f64 	%fd103, [%rd77+8];
	mul.f64 	%fd104, %fd5, %fd103;
	fma.rn.f64 	%fd105, %fd6, %fd101, %fd104;
	fma.rn.f64 	%fd181, %fd100, %fd105, %fd91;
	ld.global.f64 	%fd106, [%rd75+8];
	mul.f64 	%fd107, %fd5, %fd106;
	fma.rn.f64 	%fd108, %fd7, %fd101, %fd107;
	fma.rn.f64 	%fd182, %fd100, %fd108, %fd95;
	ld.global.f64 	%fd109, [%rd76+8];
	mul.f64 	%fd110, %fd5, %fd109;
	fma.rn.f64 	%fd111, %fd8, %fd101, %fd110;
	fma.rn.f64 	%fd183, %fd100, %fd111, %fd99;
	add.s32 	%r24, %r24, 4;
	add.s64 	%rd79, %rd79, 32;
	add.s64 	%rd78, %rd78, 32;
	add.s64 	%rd77, %rd77, 32;
	add.s64 	%rd76, %rd76, 32;
	add.s64 	%rd75, %rd75, 32;
	setp.ne.s32 	%p4, %r24, 0;
	@%p4 bra 	$L__BB0_5;
$L__BB0_6:
	and.b32  	%r19, %r11, 3;
	setp.eq.s32 	%p5, %r19, 0;
	@%p5 bra 	$L__BB0_11;
	setp.eq.s32 	%p6, %r19, 1;
	@%p6 bra 	$L__BB0_9;
	cvt.u64.u32 	%rd47, %r26;
	mad.lo.s64 	%rd48, %rd11, %rd2, %rd47;
	shl.b64 	%rd49, %rd48, 3;
	add.s64 	%rd50, %rd1, %rd49;
	ld.global.f64 	%fd113, [%rd50];
	mul.wide.u32 	%rd51, %r26, 8;
	add.s64 	%rd52, %rd3, %rd51;
	ld.global.f64 	%fd114, [%rd52];
	mul.f64 	%fd115, %fd113, %fd114;
	fma.rn.f64 	%fd116, %fd5, %fd115, %fd180;
	add.s64 	%rd53, %rd4, %rd51;
	ld.global.f64 	%fd117, [%rd53];
	mul.f64 	%fd118, %fd5, %fd117;
	fma.rn.f64 	%fd119, %fd6, %fd114, %fd118;
	fma.rn.f64 	%fd120, %fd113, %fd119, %fd181;
	add.s64 	%rd54, %rd5, %rd51;
	ld.global.f64 	%fd121, [%rd54];
	mul.f64 	%fd122, %fd5, %fd121;
	fma.rn.f64 	%fd123, %fd7, %fd114, %fd122;
	fma.rn.f64 	%fd124, %fd113, %fd123, %fd182;
	add.s64 	%rd55, %rd6, %rd51;
	ld.global.f64 	%fd125, [%rd55];
	mul.f64 	%fd126, %fd5, %fd125;
	fma.rn.f64 	%fd127, %fd8, %fd114, %fd126;
	fma.rn.f64 	%fd128, %fd113, %fd127, %fd183;
	ld.global.f64 	%fd129, [%rd50+8];
	ld.global.f64 	%fd130, [%rd52+8];
	mul.f64 	%fd131, %fd129, %fd130;
	fma.rn.f64 	%fd180, %fd5, %fd131, %fd116;
	ld.global.f64 	%fd132, [%rd53+8];
	mul.f64 	%fd133, %fd5, %fd132;
	fma.rn.f64 	%fd134, %fd6, %fd130, %fd133;
	fma.rn.f64 	%fd181, %fd129, %fd134, %fd120;
	ld.global.f64 	%fd135, [%rd54+8];
	mul.f64 	%fd136, %fd5, %fd135;
	fma.rn.f64 	%fd137, %fd7, %fd130, %fd136;
	fma.rn.f64 	%fd182, %fd129, %fd137, %fd124;
	ld.global.f64 	%fd138, [%rd55+8];
	mul.f64 	%fd139, %fd5, %fd138;
	fma.rn.f64 	%fd140, %fd8, %fd130, %fd139;
	fma.rn.f64 	%fd183, %fd129, %fd140, %fd128;
	add.s32 	%r26, %r26, 2;
$L__BB0_9:
	and.b32  	%r20, %r11, 1;
	setp.eq.b32 	%p7, %r20, 1;
	not.pred 	%p8, %p7;
	@%p8 bra 	$L__BB0_11;
	cvt.u64.u32 	%rd56, %r26;
	mad.lo.s64 	%rd57, %rd11, %rd2, %rd56;
	shl.b64 	%rd58, %rd57, 3;
	add.s64 	%rd59, %rd1, %rd58;
	ld.global.f64 	%fd141, [%rd59];
	mul.wide.u32 	%rd60, %r26, 8;
	add.s64 	%rd61, %rd3, %rd60;
	ld.global.f64 	%fd142, [%rd61];
	mul.f64 	%fd143, %fd141, %fd142;
	fma.rn.f64 	%fd180, %fd5, %fd143, %fd180;
	add.s64 	%rd62, %rd4, %rd60;
	ld.global.f64 	%fd144, [%rd62];
	mul.f64 	%fd145, %fd5, %fd144;
	fma.rn.f64 	%fd146, %fd6, %fd142, %fd145;
	fma.rn.f64 	%fd181, %fd141, %fd146, %fd181;
	add.s64 	%rd63, %rd5, %rd60;
	ld.global.f64 	%fd147, [%rd63];
	mul.f64 	%fd148, %fd5, %fd147;
	fma.rn.f64 	%fd149, %fd7, %fd142, %fd148;
	fma.rn.f64 	%fd182, %fd141, %fd149, %fd182;
	add.s64 	%rd64, %rd6, %rd60;
	ld.global.f64 	%fd150, [%rd64];
	mul.f64 	%fd151, %fd5, %fd150;
	fma.rn.f64 	%fd152, %fd8, %fd142, %fd151;
	fma.rn.f64 	%fd183, %fd141, %fd152, %fd183;
$L__BB0_11:
	cvt.u32.u64 	%r21, %rd11;
	add.s32 	%r23, %r21, 1;
	setp.ne.s32 	%p9, %r23, %r11;
	@%p9 bra 	$L__BB0_3;
$L__BB0_12:
	ld.param.u64 	%rd74, [_Z27get_rho_sigma_kernel_planariiPKdS0_S0_S0_S0_PdS1_S1__param_8];
	ld.param.u64 	%rd73, [_Z27get_rho_sigma_kernel_planariiPKdS0_S0_S0_S0_PdS1_S1__param_7];
	cvta.to.global.u64 	%rd65, %rd73;
	mul.wide.s32 	%rd66, %r1, 8;
	add.s64 	%rd67, %rd65, %rd66;
	st.global.f64 	[%rd67], %fd180;
	mul.f64 	%fd153, %fd182, %fd182;
	fma.rn.f64 	%fd154, %fd181, %fd181, %fd153;
	fma.rn.f64 	%fd155, %fd183, %fd183, %fd154;
	cvta.to.global.u64 	%rd68, %rd74;
	add.s64 	%rd69, %rd68, %rd66;
	st.global.f64 	[%rd69], %fd155;
	setp.eq.s64 	%p10, %rd29, 0;
	@%p10 bra 	$L__BB0_14;
	mul.lo.s32 	%r22, %r1, 3;
	cvta.to.global.u64 	%rd70, %rd29;
	mul.wide.s32 	%rd71, %r22, 8;
	add.s64 	%rd72, %rd70, %rd71;
	st.global.f64 	[%rd72], %fd181;
	st.global.f64 	[%rd72+8], %fd182;
	st.global.f64 	[%rd72+16], %fd183;
$L__BB0_14:
	ret;

}
	// .globl	_Z16gga_fused_kerneliibPKdS0_S0_S0_S0_S0_S0_S0_PdS1_
.visible .entry _Z16gga_fused_kerneliibPKdS0_S0_S0_S0_S0_S0_S0_PdS1_(
	.param .u32 _Z16gga_fused_kerneliibPKdS0_S0_S0_S0_S0_S0_S0_PdS1__param_0,
	.param .u32 _Z16gga_fused_kerneliibPKdS0_S0_S0_S0_S0_S0_S0_PdS1__param_1,
	.param .u8 _Z16gga_fused_kerneliibPKdS0_S0_S0_S0_S0_S0_S0_PdS1__param_2,
	.param .u64 .ptr .align 1 _Z16gga_fused_kerneliibPKdS0_S0_S0_S0_S0_S0_S0_PdS1__param_3,
	.param .u64 .ptr .align 1 _Z16gga_fused_kerneliibPKdS0_S0_S0_S0_S0_S0_S0_PdS1__param_4,
	.param .u64 .ptr .align 1 _Z16gga_fused_kerneliibPKdS0_S0_S0_S0_S0_S0_S0_PdS1__param_5,
	.param .u64 .ptr .align 1 _Z16gga_fused_kerneliibPKdS0_S0_S0_S0_S0_S0_S0_PdS1__param_6,
	.param .u64 .ptr .align 1 _Z16gga_fused_kerneliibPKdS0_S0_S0_S0_S0_S0_S0_PdS1__param_7,
	.param .u64 .ptr .align 1 _Z16gga_fused_kerneliibPKdS0_S0_S0_S0_S0_S0_S0_PdS1__param_8,
	.param .u64 .ptr .align 1 _Z16gga_fused_kerneliibPKdS0_S0_S0_S0_S0_S0_S0_PdS1__param_9,
	.param .u64 .ptr .align 1 _Z16gga_fused_kerneliibPKdS0_S0_S0_S0_S0_S0_S0_PdS1__param_10,
	.param .u64 .ptr .align 1 _Z16gga_fused_kerneliibPKdS0_S0_S0_S0_S0_S0_S0_PdS1__param_11,
	.param .u64 .ptr .align 1 _Z16gga_fused_kerneliibPKdS0_S0_S0_S0_S0_S0_S0_PdS1__param_12
)
{
	.reg .pred 	%p<90>;
	.reg .b16 	%rs<6>;
	.reg .b32 	%r<173>;
	.reg .b32 	%f<3>;
	.reg .b64 	%rd<104>;
	.reg .b64 	%fd<483>;

	ld.param.u32 	%r57, [_Z16gga_fused_kerneliibPKdS0_S0_S0_S0_S0_S0_S0_PdS1__param_0];
	ld.param.u32 	%r56, [_Z16gga_fused_kerneliibPKdS0_S0_S0_S0_S0_S0_S0_PdS1__param_1];
	ld.param.u64 	%rd26, [_Z16gga_fused_kerneliibPKdS0_S0_S0_S0_S0_S0_S0_PdS1__param_4];
	ld.param.u64 	%rd27, [_Z16gga_fused_kerneliibPKdS0_S0_S0_S0_S0_S0_S0_PdS1__param_5];
	ld.param.u64 	%rd33, [_Z16gga_fused_kerneliibPKdS0_S0_S0_S0_S0_S0_S0_PdS1__param_7];
	ld.param.u64 	%rd32, [_Z16gga_fused_kerneliibPKdS0_S0_S0_S0_S0_S0_S0_PdS1__param_11];
	ld.param.u64 	%rd34, [_Z16gga_fused_kerneliibPKdS0_S0_S0_S0_S0_S0_S0_PdS1__param_12];
	cvta.to.global.u64 	%rd1, %rd32;
	cvta.to.global.u64 	%rd2, %rd34;
	cvta.to.global.u64 	%rd3, %rd33;
	mov.u32 	%r58, %ctaid.x;
	mov.u32 	%r59, %ntid.x;
	mov.u32 	%r60, %tid.x;
	mad.lo.s32 	%r1, %r58, %r59, %r60;
	setp.ge.s32 	%p1, %r1, %r57;
	@%p1 bra 	$L__BB1_77;
	cvta.to.global.u64 	%rd35, %rd26;
	cvta.to.global.u64 	%rd36, %rd27;
	mul.wide.s32 	%rd37, %r1, 8;
	add.s64 	%rd38, %rd35, %rd37;
	ld.global.f64 	%fd1, [%rd38];
	add.s64 	%rd4, %rd36, %rd37;
	setp.geu.f64 	%p2, %fd1, 0d3BC79CA10C924223;
	@%p2 bra 	$L__BB1_16;
	ld.param.u64 	%rd98, [_Z16gga_fused_kerneliibPKdS0_S0_S0_S0_S0_S0_S0_PdS1__param_11];
	ld.param.s8 	%rs4, [_Z16gga_fused_kerneliibPKdS0_S0_S0_S0_S0_S0_S0_PdS1__param_2];
	setp.ne.s16 	%p76, %rs4, 0;
	setp.eq.s64 	%p77, %rd98, 0;
	or.pred  	%p78, %p76, %p77;
	@%p78 bra 	$L__BB1_4;
	add.s64 	%rd88, %rd1, %rd37;
	mov.b64 	%rd89, 0;
	st.global.u64 	[%rd88], %rd89;
	bra.uni 	$L__BB1_77;
$L__BB1_4:
	ld.param.s8 	%rs5, [_Z16gga_fused_kerneliibPKdS0_S0_S0_S0_S0_S0_S0_PdS1__param_2];
	setp.eq.s16 	%p79, %rs5, 0;
	setp.lt.s32 	%p80, %r56, 1;
	or.pred  	%p81, %p80, %p79;
	@%p81 bra 	$L__BB1_77;
	mul.lo.s32 	%r2, %r56, %r1;
	add.s32 	%r151, %r56, -1;
	and.b32  	%r3, %r56, 7;
	setp.lt.u32 	%p82, %r151, 7;
	mov.b32 	%r168, 0;
	@%p82 bra 	$L__BB1_8;
	and.b32  	%r168, %r56, 2147483640;
	neg.s32 	%r157, %r168;
	add.s64 	%rd5, %rd2, 32;
	mov.u32 	%r156, %r2;
$L__BB1_7:
	.pragma "nounroll";
	mul.wide.s32 	%rd75, %r156, 8;
	add.s64 	%rd76, %rd5, %rd75;
	mov.b64 	%rd77, 0;
	st.global.u64 	[%rd76+-32], %rd77;
	st.global.u64 	[%rd76+-24], %rd77;
	st.global.u64 	[%rd76+-16], %rd77;
	st.global.u64 	[%rd76+-8], %rd77;
	st.global.u64 	[%rd76], %rd77;
	st.global.u64 	[%rd76+8], %rd77;
	st.global.u64 	[%rd76+16], %rd77;
	st.global.u64 	[%rd76+24], %rd77;
	add.s32 	%r157, %r157, 8;
	add.s32 	%r156, %r156, 8;
	setp.eq.s32 	%p83, %r157, 0;
	@%p83 bra 	$L__BB1_8;
	bra.uni 	$L__BB1_7;
$L__BB1_8:
	setp.eq.s32 	%p84, %r3, 0;
	@%p84 bra 	$L__BB1_77;
	and.b32  	%r45, %r56, 3;
	setp.lt.u32 	%p85, %r3, 4;
	@%p85 bra 	$L__BB1_11;
	add.s32 	%r152, %r168, %r2;
	mul.wide.s32 	%rd78, %r152, 8;
	add.s64 	%rd79, %rd2, %rd78;
	mov.b64 	%rd80, 0;
	st.global.u64 	[%rd79], %rd80;
	st.global.u64 	[%rd79+8], %rd80;
	st.global.u64 	[%rd79+16], %rd80;
	st.global.u64 	[%rd79+24], %rd80;
	add.s32 	%r168, %r168, 4;
$L__BB1_11:
	setp.eq.s32 	%p86, %r45, 0;
	@%p86 bra 	$L__BB1_77;
	setp.eq.s32 	%p87, %r45, 1;
	@%p87 bra 	$L__BB1_14;
	add.s32 	%r153, %r168, %r2;
	mul.wide.s32 	%rd81, %r153, 8;
	add.s64 	%rd82, %rd2, %rd81;
	mov.b64 	%rd83, 0;
	st.global.u64 	[%rd82], %rd83;
	st.global.u64 	[%rd82+8], %rd83;
	add.s32 	%r168, %r168, 2;
$L__BB1_14:
	and.b32  	%r154, %r56, 1;
	setp.eq.b32 	%p88, %r154, 1;
	not.pred 	%p89, %p88;
	@%p89 bra 	$L__BB1_77;
	add.s32 	%r155, %r168, %r2;
	mul.wide.s32 	%rd84, %r155, 8;
	add.s64 	%rd85, %rd2, %rd84;
	mov.b64 	%rd86, 0;
	st.global.u64 	[%rd85], %rd86;
	bra.uni 	$L__BB1_77;
$L__BB1_16:
	ld.global.f64 	%fd2, [%rd4];
	{
	.reg .b32 %temp; 
	mov.b64 	{%temp, %r10}, %fd1;
	}
	mov.f64 	%fd81, 0d3FD5555555555555;
	{
	.reg .b32 %temp; 
	mov.b64 	{%temp, %r11}, %fd81;
	}
	and.b32  	%r12, %r11, 2146435072;
	abs.f64 	%fd82, %fd1;
	{ // callseq 0, 0
	.param .b64 param0;
	st.param.f64 	[param0], %fd82;
	.param .b64 retval0;
	call.uni (retval0), 
	__internal_accurate_pow, 
	(
	param0
	);
	ld.param.f64 	%fd83, [retval0];
	} // callseq 0
	setp.lt.s32 	%p3, %r10, 0;
	selp.f64 	%fd468, 0dFFF8000000000000, %fd83, %p3;
	add.f64 	%fd85, %fd1, 0d3FD5555555555555;
	{
	.reg .b32 %temp; 
	mov.b64 	{%temp, %r61}, %fd85;
	}
	and.b32  	%r62, %r61, 2146435072;
	setp.ne.s32 	%p4, %r62, 2146435072;
	@%p4 bra 	$L__BB1_21;
	setp.num.f64 	%p5, %fd1, %fd1;
	@%p5 bra 	$L__BB1_19;
	mov.f64 	%fd86, 0d3FD5555555555555;
	add.rn.f64 	%fd468, %fd1, %fd86;
	bra.uni 	$L__BB1_21;
$L__BB1_19:
	setp.neu.f64 	%p6, %fd1, 0d7FF0000000000000;
	@%p6 bra 	$L__BB1_21;
	setp.lt.s32 	%p7, %r10, 0;
	setp.eq.s32 	%p8, %r12, 1127219200;
	setp.lt.s32 	%p9, %r11, 0;
	selp.b32 	%r64, 0, 2146435072, %p9;
	and.b32  	%r65, %r11, 2147483647;
	setp.ne.s32 	%p10, %r65, 1071644672;
	or.b32  	%r66, %r64, -2147483648;
	selp.b32 	%r67, %r66, %r64, %p10;
	selp.b32 	%r68, %r67, %r64, %p8;
	selp.b32 	%r69, %r68, %r64, %p7;
	mov.b32 	%r70, 0;
	mov.b64 	%fd468, {%r70, %r69};
$L__BB1_21:
	mul.f64 	%fd7, %fd1, 0d403D9BDB2E9D68CD;
	{
	.reg .b32 %temp; 
	mov.b64 	{%temp, %r13}, %fd7;
	}
	setp.neu.f64 	%p11, %fd7, 0d0000000000000000;
	@%p11 bra 	$L__BB1_23;
	setp.eq.s32 	%p13, %r12, 1127219200;
	selp.b32 	%r71, %r13, 0, %p13;
	setp.lt.s32 	%p14, %r11, 0;
	or.b32  	%r72, %r71, 2146435072;
	selp.b32 	%r73, %r72, %r71, %p14;
	mov.b32 	%r74, 0;
	mov.b64 	%fd470, {%r74, %r73};
	bra.uni 	$L__BB1_24;
$L__BB1_23:
	abs.f64 	%fd87, %fd7;
	{ // callseq 1, 0
	.param .b64 param0;
	st.param.f64 	[param0], %fd87;
	.param .b64 retval0;
	call.uni (retval0), 
	__internal_accurate_pow, 
	(
	param0
	);
	ld.param.f64 	%fd88, [retval0];
	} // callseq 1
	setp.lt.s32 	%p12, %r13, 0;
	selp.f64 	%fd470, 0dFFF8000000000000, %fd88, %p12;
$L__BB1_24:
	add.f64 	%fd90, %fd7, 0d3FD5555555555555;
	{
	.reg .b32 %temp; 
	mov.b64 	{%temp, %r75}, %fd90;
	}
	and.b32  	%r76, %r75, 2146435072;
	setp.ne.s32 	%p15, %r76, 2146435072;
	@%p15 bra 	$L__BB1_29;
	setp.num.f64 	%p16, %fd7, %fd7;
	@%p16 bra 	$L__BB1_27;
	mov.f64 	%fd92, 0d3FD5555555555555;
	add.rn.f64 	%fd470, %fd7, %fd92;
	bra.uni 	$L__BB1_29;
$L__BB1_27:
	abs.f64 	%fd91, %fd7;
	setp.neu.f64 	%p17, %fd91, 0d7FF0000000000000;
	@%p17 bra 	$L__BB1_29;
	setp.eq.s32 	%p18, %r12, 1127219200;
	setp.lt.s32 	%p19, %r11, 0;
	selp.b32 	%r78, 0, 2146435072, %p19;
	setp.lt.s32 	%p20, %r13, 0;
	and.b32  	%r79, %r11, 2147483647;
	setp.ne.s32 	%p21, %r79, 1071644672;
	or.b32  	%r80, %r78, -2147483648;
	selp.b32 	%r81, %r80, %r78, %p21;
	selp.b32 	%r82, %r81, %r78, %p18;
	selp.b32 	%r83, %r82, %r78, %p20;
	mov.b32 	%r84, 0;
	mov.b64 	%fd470, {%r84, %r83};
$L__BB1_29:
	setp.eq.f64 	%p22, %fd7, 0d3FF0000000000000;
	selp.f64 	%fd14, 0d3FF0000000000000, %fd470, %p22;
	setp.leu.f64 	%p23, %fd2, 0d3A1FB0F6BE506019;
	mov.f64 	%fd471, 0d0000000000000000;
	@%p23 bra 	$L__BB1_31;
	mul.f64 	%fd94, %fd14, 0d4010000000000000;
	mul.f64 	%fd95, %fd14, %fd94;
	mul.f64 	%fd96, %fd1, %fd95;
	mul.f64 	%fd97, %fd1, %fd96;
	setp.gt.f64 	%p24, %fd97, 0d358DEE7A4AD4B81F;
	div.rn.f64 	%fd98, %fd2, %fd97;
	selp.f64 	%fd471, %fd98, 0d0000000000000000, %p24;
$L__BB1_31:
	setp.eq.f64 	%p25, %fd1, 0d3FF0000000000000;
	selp.f64 	%fd99, 0d3FF0000000000000, %fd468, %p25;
	setp.gt.f64 	%p26, %fd471, 0d426D1A94A2000000;
	selp.f64 	%fd100, 0d426D1A94A2000000, %fd471, %p26;
	mul.f64 	%fd101, %fd100, 0d3FCC19110E80C25E;
	div.rn.f64 	%fd102, %fd101, 0d3FE9BA5E353F7CEE;
	add.f64 	%fd103, %fd102, 0d3FF0000000000000;
	rcp.rn.f64 	%fd104, %fd103;
	mov.f64 	%fd105, 0d3FF0000000000000;
	sub.f64 	%fd106, %fd105, %fd104;
	fma.rn.f64 	%fd107, %fd106, 0d3FE9BA5E353F7CEE, 0d3FF0000000000000;
	mul.f64 	%fd108, %fd99, 0dBFE7A245FE791DD3;
	mul.f64 	%fd17, %fd108, %fd107;
	mul.f64 	%fd109, %fd103, %fd103;
	mov.f64 	%fd110, 0d3FCC19110E80C25E;
	div.rn.f64 	%fd111, %fd110, %fd109;
	mul.f64 	%fd112, %fd1, %fd99;
	mul.f64 	%fd113, %fd112, 0dBFE7A245FE791DD3;
	mul.f64 	%fd114, %fd113, %fd111;
	mul.f64 	%fd115, %fd14, 0d4010000000000000;
	mul.f64 	%fd116, %fd14, %fd115;
	mul.f64 	%fd117, %fd1, %fd116;
	mul.f64 	%fd118, %fd1, %fd117;
	rcp.rn.f64 	%fd119, %fd118;
	mul.f64 	%fd18, %fd119, %fd114;
	mul.f64 	%fd120, %fd113, 0dC005555555555555;
	mul.f64 	%fd121, %fd120, %fd100;
	mul.f64 	%fd122, %fd121, %fd111;
	div.rn.f64 	%fd123, %fd122, %fd1;
	fma.rn.f64 	%fd19, %fd17, 0d3FF5555555555555, %fd123;
	mul.f64 	%fd124, %fd1, 0d402921FB54442D18;
	mov.f64 	%fd125, 0d4008000000000000;
	div.rn.f64 	%fd20, %fd125, %fd124;
	{
	.reg .b32 %temp; 
	mov.b64 	{%temp, %r14}, %fd20;
	}
	setp.neu.f64 	%p27, %fd20, 0d0000000000000000;
	@%p27 bra 	$L__BB1_33;
	setp.eq.s32 	%p29, %r12, 1127219200;
	selp.b32 	%r85, %r14, 0, %p29;
	setp.lt.s32 	%p30, %r11, 0;
	or.b32  	%r86, %r85, 2146435072;
	selp.b32 	%r87, %r86, %r85, %p30;
	mov.b32 	%r88, 0;
	mov.b64 	%fd473, {%r88, %r87};
	bra.uni 	$L__BB1_34;
$L__BB1_33:
	abs.f64 	%fd126, %fd20;
	{ // callseq 2, 0
	.param .b64 param0;
	st.param.f64 	[param0], %fd126;
	.param .b64 retval0;
	call.uni (retval0), 
	__internal_accurate_pow, 
	(
	param0
	);
	ld.param.f64 	%fd127, [retval0];
	} // callseq 2
	setp.lt.s32 	%p28, %r14, 0;
	selp.f64 	%fd473, 0dFFF8000000000000, %fd127, %p28;
$L__BB1_34:
	add.f64 	%fd129, %fd20, 0d3FD5555555555555;
	{
	.reg .b32 %temp; 
	mov.b64 	{%temp, %r89}, %fd129;
	}
	and.b32  	%r90, %r89, 2146435072;
	setp.ne.s32 	%p31, %r90, 2146435072;
	@%p31 bra 	$L__BB1_39;
	setp.num.f64 	%p32, %fd20, %fd20;
	@%p32 bra 	$L__BB1_37;
	mov.f64 	%fd131, 0d3FD5555555555555;
	add.rn.f64 	%fd473, %fd20, %fd131;
	bra.uni 	$L__BB1_39;
$L__BB1_37:
	abs.f64 	%fd130, %fd20;
	setp.neu.f64 	%p33, %fd130, 0d7FF0000000000000;
	@%p33 bra 	$L__BB1_39;
	setp.eq.s32 	%p34, %r12, 1127219200;
	setp.lt.s32 	%p35, %r11, 0;
	selp.b32 	%r92, 0, 2146435072, %p35;
	setp.lt.s32 	%p36, %r14, 0;
	and.b32  	%r93, %r11, 2147483647;
	setp.ne.s32 	%p37, %r93, 1071644672;
	or.b32  	%r94, %r92, -2147483648;
	selp.b32 	%r95, %r94, %r92, %p37;
	selp.b32 	%r96, %r95, %r92, %p34;
	selp.b32 	%r97, %r96, %r92, %p36;
	mov.b32 	%r98, 0;
	mov.b64 	%fd473, {%r98, %r97};
$L__BB1_39:
	setp.eq.f64 	%p38, %fd20, 0d3FF0000000000000;
	selp.f64 	%fd27, 0d3FF0000000000000, %fd473, %p38;
	sqrt.rn.f64 	%fd132, %fd27;
	ld.const.f64 	%fd28, [A_pw92];
	add.f64 	%fd133, %fd28, %fd28;
	ld.const.f64 	%fd134, [beta1];
	ld.const.f64 	%fd135, [beta2];
	mul.f64 	%fd136, %fd27, %fd135;
	fma.rn.f64 	%fd137, %fd134, %fd132, %fd136;
	ld.const.f64 	%fd138, [beta3];
	mul.f64 	%fd139, %fd27, %fd138;
	fma.rn.f64 	%fd140, %fd132, %fd139, %fd137;
	ld.const.f64 	%fd141, [beta4];
	mul.f64 	%fd142, %fd27, %fd141;
	fma.rn.f64 	%fd143, %fd27, %fd142, %fd140;
	mul.f64 	%fd29, %fd133, %fd143;
	mul.f64 	%fd144, %fd134, 0d3FE0000000000000;
	div.rn.f64 	%fd145, %fd144, %fd132;
	add.f64 	%fd146, %fd135, %fd145;
	mul.f64 	%fd147, %fd138, 0d3FF8000000000000;
	fma.rn.f64 	%fd148, %fd132, %fd147, %fd146;
	add.f64 	%fd149, %fd141, %fd141;
	fma.rn.f64 	%fd150, %fd27, %fd149, %fd148;
	mul.f64 	%fd30, %fd133, %fd150;
	rcp.rn.f64 	%fd151, %fd29;
	add.f64 	%fd31, %fd151, 0d3FF0000000000000;
	{
	.reg .b32 %temp; 
	mov.b64 	{%temp, %r158}, %fd31;
	}
	{
	.reg .b32 %temp; 
	mov.b64 	{%r159, %temp}, %fd31;
	}
	setp.gt.s32 	%p39, %r158, 1048575;
	mov.b32 	%r160, -1023;
	mov.f64 	%fd474, %fd31;
	@%p39 bra 	$L__BB1_41;
	mul.f64 	%fd474, %fd31, 0d4350000000000000;
	{
	.reg .b32 %temp; 
	mov.b64 	{%temp, %r158}, %fd474;
	}
	{
	.reg .b32 %temp; 
	mov.b64 	{%r159, %temp}, %fd474;
	}
	mov.b32 	%r160, -1077;
$L__BB1_41:
	add.s32 	%r101, %r158, -1;
	setp.gt.u32 	%p40, %r101, 2146435070;
	@%p40 bra 	$L__BB1_45;
	shr.u32 	%r104, %r158, 20;
	add.s32 	%r161, %r160, %r104;
	and.b32  	%r105, %r158, 1048575;
	or.b32  	%r106, %r105, 1072693248;
	mov.b64 	%fd475, {%r159, %r106};
	setp.lt.u32 	%p42, %r106, 1073127583;
	@%p42 bra 	$L__BB1_44;
	{
	.reg .b32 %temp; 
	mov.b64 	{%r107, %temp}, %fd475;
	}
	{
	.reg .b32 %temp; 
	mov.b64 	{%temp, %r108}, %fd475;
	}
	add.s32 	%r109, %r108, -1048576;
	mov.b64 	%fd475, {%r107, %r109};
	add.s32 	%r161, %r161, 1;
$L__BB1_44:
	add.f64 	%fd153, %fd475, 0dBFF0000000000000;
	add.f64 	%fd154, %fd475, 0d3FF0000000000000;
	rcp.approx.ftz.f64 	%fd155, %fd154;
	neg.f64 	%fd156, %fd154;
	fma.rn.f64 	%fd157, %fd156, %fd155, 0d3FF0000000000000;
	fma.rn.f64 	%fd158, %fd157, %fd157, %fd157;
	fma.rn.f64 	%fd159, %fd158, %fd155, %fd155;
	mul.f64 	%fd160, %fd153, %fd159;
	fma.rn.f64 	%fd161, %fd153, %fd159, %fd160;
	mul.f64 	%fd162, %fd161, %fd161;
	fma.rn.f64 	%fd163, %fd162, 0d3EB1380B3AE80F1E, 0d3ED0EE258B7A8B04;
	fma.rn.f64 	%fd164, %fd163, %fd162, 0d3EF3B2669F02676F;
	fma.rn.f64 	%fd165, %fd164, %fd162, 0d3F1745CBA9AB0956;
	fma.rn.f64 	%fd166, %fd165, %fd162, 0d3F3C71C72D1B5154;
	fma.rn.f64 	%fd167, %fd166, %fd162, 0d3F624924923BE72D;
	fma.rn.f64 	%fd168, %fd167, %fd162, 0d3F8999999999A3C4;
	fma.rn.f64 	%fd169, %fd168, %fd162, 0d3FB5555555555554;
	sub.f64 	%fd170, %fd153, %fd161;
	add.f64 	%fd171, %fd170, %fd170;
	neg.f64 	%fd172, %fd161;
	fma.rn.f64 	%fd173, %fd172, %fd153, %fd171;
	mul.f64 	%fd174, %fd159, %fd173;
	mul.f64 	%fd175, %fd162, %fd169;
	fma.rn.f64 	%fd176, %fd175, %fd161, %fd174;
	xor.b32  	%r110, %r161, -2147483648;
	mov.b32 	%r111, 1127219200;
	mov.b64 	%fd177, {%r110, %r111};
	mov.b32 	%r112, -2147483648;
	mov.b64 	%fd178, {%r112, %r111};
	sub.f64 	%fd179, %fd177, %fd178;
	fma.rn.f64 	%fd180, %fd179, 0d3FE62E42FEFA39EF, %fd161;
	fma.rn.f64 	%fd181, %fd179, 0dBFE62E42FEFA39EF, %fd180;
	sub.f64 	%fd182, %fd181, %fd161;
	sub.f64 	%fd183, %fd176, %fd182;
	fma.rn.f64 	%fd184, %fd179, 0d3C7ABC9E3B39803F, %fd183;
	add.f64 	%fd476, %fd180, %fd184;
	bra.uni 	$L__BB1_46;
$L__BB1_45:
	fma.rn.f64 	%fd152, %fd474, 0d7FF0000000000000, 0d7FF0000000000000;
	{
	.reg .b32 %temp; 
	mov.b64 	{%temp, %r102}, %fd474;
	}
	and.b32  	%r103, %r102, 2147483647;
	setp.eq.s32 	%p41, %r103, 0;
	selp.f64 	%fd476, 0dFFF0000000000000, %fd152, %p41;
$L__BB1_46:
	setp.leu.f64 	%p43, %fd2, 0d3A1FB0F6BE506019;
	mul.f64 	%fd186, %fd28, 0dC000000000000000;
	ld.const.f64 	%fd187, [alpha1];
	fma.rn.f64 	%fd188, %fd27, %fd187, 0d3FF0000000000000;
	mul.f64 	%fd189, %fd186, %fd188;
	mul.f64 	%fd40, %fd476, %fd189;
	mul.f64 	%fd190, %fd186, %fd187;
	rcp.rn.f64 	%fd191, %fd31;
	mul.f64 	%fd192, %fd191, %fd189;
	mul.f64 	%fd193, %fd29, %fd29;
	rcp.rn.f64 	%fd194, %fd193;
	mul.f64 	%fd195, %fd194, %fd192;
	mul.f64 	%fd196, %fd30, %fd195;
	mul.f64 	%fd197, %fd476, %fd190;
	sub.f64 	%fd198, %fd197, %fd196;
	div.rn.f64 	%fd199, %fd27, 0d4008000000000000;
	mul.f64 	%fd41, %fd199, %fd198;
	mov.f64 	%fd477, 0d0000000000000000;
	@%p43 bra 	$L__BB1_49;
	mul.f64 	%fd201, %fd14, 0d4030000000000000;
	mul.f64 	%fd202, %fd1, %fd201;
	mul.f64 	%fd42, %fd1, %fd202;
	setp.leu.f64 	%p44, %fd42, 0d358DEE7A4AD4B81F;
	@%p44 bra 	$L__BB1_49;
	mul.f64 	%fd203, %fd2, 0d400921FB54442D18;
	div.rn.f64 	%fd477, %fd203, %fd42;
$L__BB1_49:
	setp.gt.f64 	%p45, %fd477, 0d4415AF1D78B58C40;
	selp.f64 	%fd45, 0d4415AF1D78B58C40, %fd477, %p45;
	div.rn.f64 	%fd46, %fd40, 0dBF9FD63CF1FB1944;
	{
	.reg .b32 %temp; 
	mov.b64 	{%temp, %r25}, %fd46;
	}
	mov.b32 	%f1, %r25;
	setp.geu.f32 	%p46, %f1, 0f40862E43;
	setp.leu.f32 	%p47, %f1, 0fC04A8000;
	or.pred  	%p48, %p46, %p47;
	@%p48 bra 	$L__BB1_51;
	fma.rn.f64 	%fd206, %fd46, 0d3FF71547652B82FE, 0d4338000000000000;
	{
	.reg .b32 %temp; 
	mov.b64 	{%r113, %temp}, %fd206;
	}
	mov.f64 	%fd207, 0dC338000000000000;
	add.rn.f64 	%fd208, %fd206, %fd207;
	fma.rn.f64 	%fd209, %fd208, 0dBFE62E42FEFA39EF, %fd46;
	fma.rn.f64 	%fd210, %fd208, 0dBC7ABC9E3B39803F, %fd209;
	shl.b32 	%r114, %r25, 1;
	setp.lt.u32 	%p51, %r114, 2142496327;
	selp.f64 	%fd211, %fd46, %fd210, %p51;
	selp.b32 	%r115, 0, %r113, %p51;
	fma.rn.f64 	%fd212, %fd211, 0d3E21F4076ACD15B6, 0d3E5AF86D8EBD13CD;
	fma.rn.f64 	%fd213, %fd212, %fd211, 0d3E927E5092BA033D;
	fma.rn.f64 	%fd214, %fd213, %fd211, 0d3EC71DDE6C5F9DA1;
	fma.rn.f64 	%fd215, %fd214, %fd211, 0d3EFA01A018D034E6;
	fma.rn.f64 	%fd216, %fd215, %fd211, 0d3F2A01A01B3B6940;
	fma.rn.f64 	%fd217, %fd216, %fd211, 0d3F56C16C16C1B5DD;
	fma.rn.f64 	%fd218, %fd217, %fd211, 0d3F8111111110F74D;
	fma.rn.f64 	%fd219, %fd218, %fd211, 0d3FA555555555554D;
	fma.rn.f64 	%fd220, %fd219, %fd211, 0d3FC5555555555557;
	fma.rn.f64 	%fd221, %fd220, %fd211, 0d3FE0000000000000;
	mul.f64 	%fd222, %fd211, %fd221;
	fma.rn.f64 	%fd223, %fd222, %fd211, %fd211;
	setp.eq.s32 	%p52, %r115, 1024;
	shl.b32 	%r116, %r115, 20;
	add.s32 	%r117, %r116, 1072693248;
	selp.b32 	%r118, 2145386496, %r117, %p52;
	mov.b32 	%r119, 0;
	mov.b64 	%fd224, {%r119, %r118};
	mov.b32 	%r120, 1072693248;
	mov.b64 	%fd225, {%r119, %r120};
	sub.f64 	%fd226, %fd224, %fd225;
	fma.rn.f64 	%fd227, %fd223, %fd224, %fd226;
	add.f64 	%fd228, %fd227, %fd227;
	setp.eq.s32 	%p53, %r114, 0;
	selp.f64 	%fd229, %fd228, %fd227, %p52;
	selp.f64 	%fd478, %fd46, %fd229, %p53;
	bra.uni 	$L__BB1_52;
$L__BB1_51:
	setp.lt.s32 	%p49, %r25, 0;
	setp.nan.f64 	%p50, %fd46, %fd46;
	add.f64 	%fd204, %fd46, %fd46;
	selp.f64 	%fd205, 0dBFF0000000000000, 0d7FF0000000000000, %p49;
	selp.f64 	%fd478, %fd204, %fd205, %p50;
$L__BB1_52:
	abs.f64 	%fd230, %fd478;
	setp.lt.f64 	%p54, %fd230, 0d3BC79CA10C924223;
	mov.f64 	%fd231, 0d40012B4BDD62E0AF;
	div.rn.f64 	%fd232, %fd231, %fd478;
	selp.f64 	%fd50, 0d4415AF1D78B58C40, %fd232, %p54;
	mul.f64 	%fd51, %fd45, %fd50;
	add.f64 	%fd52, %fd51, 0d3FF0000000000000;
	fma.rn.f64 	%fd53, %fd51, %fd51, %fd52;
	div.rn.f64 	%fd54, %fd52, %fd53;
	mul.f64 	%fd233, %fd45, 0d40012B4BDD62E0AF;
	fma.rn.f64 	%fd55, %fd233, %fd54, 0d3FF0000000000000;
	{
	.reg .b32 %temp; 
	mov.b64 	{%temp, %r162}, %fd55;
	}
	{
	.reg .b32 %temp; 
	mov.b64 	{%r163, %temp}, %fd55;
	}
	setp.gt.s32 	%p55, %r162, 1048575;
	mov.b32 	%r164, -1023;
	mov.f64 	%fd479, %fd55;
	@%p55 bra 	$L__BB1_54;
	mul.f64 	%fd479, %fd55, 0d4350000000000000;
	{
	.reg .b32 %temp; 
	mov.b64 	{%temp, %r162}, %fd479;
	}
	{
	.reg .b32 %temp; 
	mov.b64 	{%r163, %temp}, %fd479;
	}
	mov.b32 	%r164, -1077;
$L__BB1_54:
	add.s32 	%r123, %r162, -1;
	setp.gt.u32 	%p56, %r123, 2146435070;
	@%p56 bra 	$L__BB1_58;
	shr.u32 	%r126, %r162, 20;
	add.s32 	%r165, %r164, %r126;
	and.b32  	%r127, %r162, 1048575;
	or.b32  	%r128, %r127, 1072693248;
	mov.b64 	%fd480, {%r163, %r128};
	setp.lt.u32 	%p58, %r128, 1073127583;
	@%p58 bra 	$L__BB1_57;
	{
	.reg .b32 %temp; 
	mov.b64 	{%r129, %temp}, %fd480;
	}
	{
	.reg .b32 %temp; 
	mov.b64 	{%temp, %r130}, %fd480;
	}
	add.s32 	%r131, %r130, -1048576;
	mov.b64 	%fd480, {%r129, %r131};
	add.s32 	%r165, %r165, 1;
$L__BB1_57:
	add.f64 	%fd235, %fd480, 0dBFF0000000000000;
	add.f64 	%fd236, %fd480, 0d3FF0000000000000;
	rcp.approx.ftz.f64 	%fd237, %fd236;
	neg.f64 	%fd238, %fd236;
	fma.rn.f64 	%fd239, %fd238, %fd237, 0d3FF0000000000000;
	fma.rn.f64 	%fd240, %fd239, %fd239, %fd239;
	fma.rn.f64 	%fd241, %fd240, %fd237, %fd237;
	mul.f64 	%fd242, %fd235, %fd241;
	fma.rn.f64 	%fd243, %fd235, %fd241, %fd242;
	mul.f64 	%fd244, %fd243, %fd243;
	fma.rn.f64 	%fd245, %fd244, 0d3EB1380B3AE80F1E, 0d3ED0EE258B7A8B04;
	fma.rn.f64 	%fd246, %fd245, %fd244, 0d3EF3B2669F02676F;
	fma.rn.f64 	%fd247, %fd246, %fd244, 0d3F1745CBA9AB0956;
	fma.rn.f64 	%fd248, %fd247, %fd244, 0d3F3C71C72D1B5154;
	fma.rn.f64 	%fd249, %fd248, %fd244, 0d3F624924923BE72D;
	fma.rn.f64 	%fd250, %fd249, %fd244, 0d3F8999999999A3C4;
	fma.rn.f64 	%fd251, %fd250, %fd244, 0d3FB5555555555554;
	sub.f64 	%fd252, %fd235, %fd243;
	add.f64 	%fd253, %fd252, %fd252;
	neg.f64 	%fd254, %fd243;
	fma.rn.f64 	%fd255, %fd254, %fd235, %fd253;
	mul.f64 	%fd256, %fd241, %fd255;
	mul.f64 	%fd257, %fd244, %fd251;
	fma.rn.f64 	%fd258, %fd257, %fd243, %fd256;
	xor.b32  	%r132, %r165, -2147483648;
	mov.b32 	%r133, 1127219200;
	mov.b64 	%fd259, {%r132, %r133};
	mov.b32 	%r134, -2147483648;
	mov.b64 	%fd260, {%r134, %r133};
	sub.f64 	%fd261, %fd259, %fd260;
	fma.rn.f64 	%fd262, %fd261, 0d3FE62E42FEFA39EF, %fd243;
	fma.rn.f64 	%fd263, %fd261, 0dBFE62E42FEFA39EF, %fd262;
	sub.f64 	%fd264, %fd263, %fd243;
	sub.f64 	%fd265, %fd258, %fd264;
	fma.rn.f64 	%fd266, %fd261, 0d3C7ABC9E3B39803F, %fd265;
	add.f64 	%fd481, %fd262, %fd266;
	bra.uni 	$L__BB1_59;
$L__BB1_58:
	fma.rn.f64 	%fd234, %fd479, 0d7FF0000000000000, 0d7FF0000000000000;
	{
	.reg .b32 %temp; 
	mov.b64 	{%temp, %r124}, %fd479;
	}
	and.b32  	%r125, %r124, 2147483647;
	setp.eq.s32 	%p57, %r125, 0;
	selp.f64 	%fd481, 0dFFF0000000000000, %fd234, %p57;
$L__BB1_59:
	mul.f64 	%fd64, %fd481, 0d3F9FD63CF1FB1944;
	add.f64 	%fd65, %fd40, %fd64;
	fma.rn.f64 	%fd267, %fd51, 0d4000000000000000, 0d3FF0000000000000;
	mul.f64 	%fd268, %fd52, %fd267;
	sub.f64 	%fd269, %fd53, %fd268;
	mul.f64 	%fd270, %fd53, %fd53;
	div.rn.f64 	%fd271, %fd269, %fd270;
	mov.f64 	%fd272, 0d3F9FD63CF1FB1944;
	div.rn.f64 	%fd273, %fd272, %fd55;
	mul.f64 	%fd274, %fd273, 0d40012B4BDD62E0AF;
	fma.rn.f64 	%fd275, %fd51, %fd271, %fd54;
	mul.f64 	%fd66, %fd274, %fd275;
	mul.f64 	%fd276, %fd45, %fd274;
	mul.f64 	%fd277, %fd45, %fd276;
	mul.f64 	%fd67, %fd271, %fd277;
	mul.f64 	%fd278, %fd14, 0d4030000000000000;
	mul.f64 	%fd279, %fd1, %fd278;
	mul.f64 	%fd280, %fd1, %fd279;
	setp.gt.f64 	%p59, %fd280, 0d358DEE7A4AD4B81F;
	mov.f64 	%fd281, 0d400921FB54442D18;
	div.rn.f64 	%fd282, %fd281, %fd280;
	selp.f64 	%fd68, %fd282, 0d0000000000000000, %p59;
	fma.rn.f64 	%fd283, %fd46, 0d3FF71547652B82FE, 0d4338000000000000;
	{
	.reg .b32 %temp; 
	mov.b64 	{%r36, %temp}, %fd283;
	}
	mov.f64 	%fd284, 0dC338000000000000;
	add.rn.f64 	%fd285, %fd283, %fd284;
	fma.rn.f64 	%fd286, %fd285, 0dBFE62E42FEFA39EF, %fd46;
	fma.rn.f64 	%fd287, %fd285, 0dBC7ABC9E3B39803F, %fd286;
	fma.rn.f64 	%fd288, %fd287, 0d3E5ADE1569CE2BDF, 0d3E928AF3FCA213EA;
	fma.rn.f64 	%fd289, %fd288, %fd287, 0d3EC71DEE62401315;
	fma.rn.f64 	%fd290, %fd289, %fd287, 0d3EFA01997C89EB71;
	fma.rn.f64 	%fd291, %fd290, %fd287, 0d3F2A01A014761F65;
	fma.rn.f64 	%fd292, %fd291, %fd287, 0d3F56C16C1852B7AF;
	fma.rn.f64 	%fd293, %fd292, %fd287, 0d3F81111111122322;
	fma.rn.f64 	%fd294, %fd293, %fd287, 0d3FA55555555502A1;
	fma.rn.f64 	%fd295, %fd294, %fd287, 0d3FC5555555555511;
	fma.rn.f64 	%fd296, %fd295, %fd287, 0d3FE000000000000B;
	fma.rn.f64 	%fd297, %fd296, %fd287, 0d3FF0000000000000;
	fma.rn.f64 	%fd298, %fd297, %fd287, 0d3FF0000000000000;
	{
	.reg .b32 %temp; 
	mov.b64 	{%r37, %temp}, %fd298;
	}
	{
	.reg .b32 %temp; 
	mov.b64 	{%temp, %r38}, %fd298;
	}
	shl.b32 	%r135, %r36, 20;
	add.s32 	%r136, %r135, %r38;
	mov.b64 	%fd482, {%r37, %r136};
	abs.f32 	%f2, %f1;
	setp.lt.f32 	%p60, %f2, 0f4086232B;
	@%p60 bra 	$L__BB1_62;
	setp.lt.f64 	%p61, %fd46, 0d0000000000000000;
	add.f64 	%fd299, %fd46, 0d7FF0000000000000;
	selp.f64 	%fd482, 0d0000000000000000, %fd299, %p61;
	setp.geu.f32 	%p62, %f2, 0f40874800;
	@%p62 bra 	$L__BB1_62;
	shr.u32 	%r137, %r36, 31;
	add.s32 	%r138, %r36, %r137;
	shr.s32 	%r139, %r138, 1;
	shl.b32 	%r140, %r139, 20;
	add.s32 	%r141, %r38, %r140;
	mov.b64 	%fd300, {%r37, %r141};
	sub.s32 	%r142, %r36, %r139;
	shl.b32 	%r143, %r142, 20;
	add.s32 	%r144, %r143, 1072693248;
	mov.b32 	%r145, 0;
	mov.b64 	%fd301, {%r145, %r144};
	mul.f64 	%fd482, %fd301, %fd300;
$L__BB1_62:
	ld.param.u64 	%rd96, [_Z16gga_fused_kerneliibPKdS0_S0_S0_S0_S0_S0_S0_PdS1__param_11];
	ld.param.s8 	%rs2, [_Z16gga_fused_kerneliibPKdS0_S0_S0_S0_S0_S0_S0_PdS1__param_2];
	sub.f64 	%fd302, %fd40, %fd41;
	mul.f64 	%fd303, %fd482, %fd50;
	div.rn.f64 	%fd304, %fd303, %fd478;
	sub.f64 	%fd305, %fd302, %fd40;
	mul.f64 	%fd306, %fd1, 0dBF9FD63CF1FB1944;
	div.rn.f64 	%fd307, %fd305, %fd306;
	mul.f64 	%fd308, %fd307, %fd304;
	mul.f64 	%fd309, %fd45, 0dC002AAAAAAAAAAAB;
	div.rn.f64 	%fd310, %fd309, %fd1;
	add.f64 	%fd311, %fd302, %fd64;
	mul.f64 	%fd312, %fd67, %fd308;
	fma.rn.f64 	%fd313, %fd310, %fd66, %fd312;
	fma.rn.f64 	%fd73, %fd1, %fd313, %fd311;
	setp.ne.s16 	%p63, %rs2, 0;
	setp.eq.s64 	%p64, %rd96, 0;
	or.pred  	%p65, %p63, %p64;
	@%p65 bra 	$L__BB1_64;
	ld.param.u64 	%rd97, [_Z16gga_fused_kerneliibPKdS0_S0_S0_S0_S0_S0_S0_PdS1__param_11];
	add.f64 	%fd465, %fd17, %fd65;
	mul.f64 	%fd466, %fd1, %fd465;
	cvta.to.global.u64 	%rd72, %rd97;
	mul.wide.s32 	%rd73, %r1, 8;
	add.s64 	%rd74, %rd72, %rd73;
	st.global.f64 	[%rd74], %fd466;
	bra.uni 	$L__BB1_77;
$L__BB1_64:
	ld.param.s8 	%rs3, [_Z16gga_fused_kerneliibPKdS0_S0_S0_S0_S0_S0_S0_PdS1__param_2];
	setp.eq.s16 	%p66, %rs3, 0;
	@%p66 bra 	$L__BB1_77;
	ld.param.u64 	%rd91, [_Z16gga_fused_kerneliibPKdS0_S0_S0_S0_S0_S0_S0_PdS1__param_6];
	ld.param.u64 	%rd90, [_Z16gga_fused_kerneliibPKdS0_S0_S0_S0_S0_S0_S0_PdS1__param_3];
	add.f64 	%fd74, %fd19, %fd73;
	mul.f64 	%fd314, %fd1, %fd66;
	fma.rn.f64 	%fd75, %fd68, %fd314, %fd18;
	cvta.to.global.u64 	%rd39, %rd90;
	mul.wide.s32 	%rd40, %r1, 8;
	add.s64 	%rd41, %rd39, %rd40;
	ld.global.f64 	%fd76, [%rd41];
	mul.lo.s32 	%r146, %r1, 3;
	cvta.to.global.u64 	%rd42, %rd91;
	mul.wide.s32 	%rd43, %r146, 8;
	add.s64 	%rd44, %rd42, %rd43;
	ld.global.f64 	%fd77, [%rd44];
	ld.global.f64 	%fd78, [%rd44+8];
	ld.global.f64 	%fd79, [%rd44+16];
	mul.lo.s32 	%r147, %r56, %r1;
	cvt.s64.s32 	%rd6, %r147;
	setp.lt.s32 	%p67, %r56, 1;
	@%p67 bra 	$L__BB1_77;
	ld.param.u64 	%rd95, [_Z16gga_fused_kerneliibPKdS0_S0_S0_S0_S0_S0_S0_PdS1__param_10];
	ld.param.u64 	%rd92, [_Z16gga_fused_kerneliibPKdS0_S0_S0_S0_S0_S0_S0_PdS1__param_8];
	cvta.to.global.u64 	%rd7, %rd95;
	cvta.to.global.u64 	%rd8, %rd92;
	mul.f64 	%fd80, %fd75, 0d4010000000000000;
	and.b32  	%r39, %r56, 7;
	setp.lt.u32 	%p68, %r56, 8;
	mov.b32 	%r171, 0;
	@%p68 bra 	$L__BB1_69;
	ld.param.u64 	%rd93, [_Z16gga_fused_kerneliibPKdS0_S0_S0_S0_S0_S0_S0_PdS1__param_9];
	and.b32  	%r171, %r56, 2147483640;
	neg.s32 	%r166, %r171;
	shl.b64 	%rd45, %rd6, 3;
	add.s64 	%rd46, %rd45, 32;
	add.s64 	%rd103, %rd8, %rd46;
	cvta.to.global.u64 	%rd47, %rd93;
	add.s64 	%rd102, %rd47, %rd46;
	add.s64 	%rd101, %rd7, %rd46;
	add.s64 	%rd100, %rd3, %rd46;
	add.s64 	%rd99, %rd2, %rd46;
$L__BB1_68:
	.pragma "nounroll";
	ld.global.f64 	%fd315, [%rd103+-32];
	ld.global.f64 	%fd316, [%rd102+-32];
	mul.f64 	%fd317, %fd78, %fd316;
	fma.rn.f64 	%fd318, %fd77, %fd315, %fd317;
	ld.global.f64 	%fd319, [%rd101+-32];
	fma.rn.f64 	%fd320, %fd79, %fd319, %fd318;
	ld.global.f64 	%fd321, [%rd100+-32];
	mul.f64 	%fd322, %fd80, %fd320;
	fma.rn.f64 	%fd323, %fd74, %fd321, %fd322;
	mul.f64 	%fd324, %fd76, %fd323;
	st.global.f64 	[%rd99+-32], %fd324;
	ld.global.f64 	%fd325, [%rd103+-24];
	ld.global.f64 	%fd326, [%rd102+-24];
	mul.f64 	%fd327, %fd78, %fd326;
	fma.rn.f64 	%fd328, %fd77, %fd325, %fd327;
	ld.global.f64 	%fd329, [%rd101+-24];
	fma.rn.f64 	%fd330, %fd79, %fd329, %fd328;
	ld.global.f64 	%fd331, [%rd100+-24];
	mul.f64 	%fd332, %fd80, %fd330;
	fma.rn.f64 	%fd333, %fd74, %fd331, %fd332;
	mul.f64 	%fd334, %fd76, %fd333;
	st.global.f64 	[%rd99+-24], %fd334;
	ld.global.f64 	%fd335, [%rd103+-16];
	ld.global.f64 	%fd336, [%rd102+-16];
	mul.f64 	%fd337, %fd78, %fd336;
	fma.rn.f64 	%fd338, %fd77, %fd335, %fd337;
	ld.global.f64 	%fd339, [%rd101+-16];
	fma.rn.f64 	%fd340, %fd79, %fd339, %fd338;
	ld.global.f64 	%fd341, [%rd100+-16];
	mul.f64 	%fd342, %fd80, %fd340;
	fma.rn.f64 	%fd343, %fd74, %fd341, %fd342;
	mul.f64 	%fd344, %fd76, %fd343;
	st.global.f64 	[%rd99+-16], %fd344;
	ld.global.f64 	%fd345, [%rd103+-8];
	ld.global.f64 	%fd346, [%rd102+-8];
	mul.f64 	%fd347, %fd78, %fd346;
	fma.rn.f64 	%fd348, %fd77, %fd345, %fd347;
	ld.global.f64 	%fd349, [%rd101+-8];
	fma.rn.f64 	%fd350, %fd79, %fd349, %fd348;
	ld.global.f64 	%fd351, [%rd100+-8];
	mul.f64 	%fd352, %fd80, %fd350;
	fma.rn.f64 	%fd353, %fd74, %fd351, %fd352;
	mul.f64 	%fd354, %fd76, %fd353;
	st.global.f64 	[%rd99+-8], %fd354;
	ld.global.f64 	%fd355, [%rd103];
	ld.global.f64 	%fd356, [%rd102];
	mul.f64 	%fd357, %fd78, %fd356;
	fma.rn.f64 	%fd358, %fd77, %fd355, %fd357;
	ld.global.f64 	%fd359, [%rd101];
	fma.rn.f64 	%fd360, %fd79, %fd359, %fd358;
	ld.global.f64 	%fd361, [%rd100];
	mul.f64 	%fd362, %fd80, %fd360;
	fma.rn.f64 	%fd363, %fd74, %fd361, %fd362;
	mul.f64 	%fd364, %fd76, %fd363;
	st.global.f64 	[%rd99], %fd364;
	ld.global.f64 	%fd365, [%rd103+8];
	ld.global.f64 	%fd366, [%rd102+8];
	mul.f64 	%fd367, %fd78, %fd366;
	fma.rn.f64 	%fd368, %fd77, %fd365, %fd367;
	ld.global.f64 	%fd369, [%rd101+8];
	fma.rn.f64 	%fd370, %fd79, %fd369, %fd368;
	ld.global.f64 	%fd371, [%rd100+8];
	mul.f64 	%fd372, %fd80, %fd370;
	fma.rn.f64 	%fd373, %fd74, %fd371, %fd372;
	mul.f64 	%fd374, %fd76, %fd373;
	st.global.f64 	[%rd99+8], %fd374;
	ld.global.f64 	%fd375, [%rd103+16];
	ld.global.f64 	%fd376, [%rd102+16];
	mul.f64 	%fd377, %fd78, %fd376;
	fma.rn.f64 	%fd378, %fd77, %fd375, %fd377;
	ld.global.f64 	%fd379, [%rd101+16];
	fma.rn.f64 	%fd380, %fd79, %fd379, %fd378;
	ld.global.f64 	%fd381, [%rd100+16];
	mul.f64 	%fd382, %fd80, %fd380;
	fma.rn.f64 	%fd383, %fd74, %fd381, %fd382;
	mul.f64 	%fd384, %fd76, %fd383;
	st.global.f64 	[%rd99+16], %fd384;
	ld.global.f64 	%fd385, [%rd103+24];
	ld.global.f64 	%fd386, [%rd102+24];
	mul.f64 	%fd387, %fd78, %fd386;
	fma.rn.f64 	%fd388, %fd77, %fd385, %fd387;
	ld.global.f64 	%fd389, [%rd101+24];
	fma.rn.f64 	%fd390, %fd79, %fd389, %fd388;
	ld.global.f64 	%fd391, [%rd100+24];
	mul.f64 	%fd392, %fd80, %fd390;
	fma.rn.f64 	%fd393, %fd74, %fd391, %fd392;
	mul.f64 	%fd394, %fd76, %fd393;
	st.global.f64 	[%rd99+24], %fd394;
	add.s32 	%r166, %r166, 8;
	add.s64 	%rd103, %rd103, 64;
	add.s64 	%rd102, %rd102, 64;
	add.s64 	%rd101, %rd101, 64;
	add.s64 	%rd100, %rd100, 64;
	add.s64 	%rd99, %rd99, 64;
	setp.eq.s32 	%p69, %r166, 0;
	@%p69 bra 	$L__BB1_69;
	bra.uni 	$L__BB1_68;
$L__BB1_69:
	setp.eq.s32 	%p70, %r39, 0;
	@%p70 bra 	$L__BB1_77;
	ld.param.u64 	%rd94, [_Z16gga_fused_kerneliibPKdS0_S0_S0_S0_S0_S0_S0_PdS1__param_9];
	cvta.to.global.u64 	%rd24, %rd94;
	and.b32  	%r51, %r56, 3;
	setp.lt.u32 	%p71, %r39, 4;
	@%p71 bra 	$L__BB1_72;
	cvt.u64.u32 	%rd48, %r171;
	add.s64 	%rd49, %rd48, %rd6;
	shl.b64 	%rd50, %rd49, 3;
	add.s64 	%rd51, %rd8, %rd50;
	ld.global.f64 	%fd395, [%rd51];
	add.s64 	%rd52, %rd24, %rd50;
	ld.global.f64 	%fd396, [%rd52];
	mul.f64 	%fd397, %fd78, %fd396;
	fma.rn.f64 	%fd398, %fd77, %fd395, %fd397;
	add.s64 	%rd53, %rd7, %rd50;
	ld.global.f64 	%fd399, [%rd53];
	fma.rn.f64 	%fd400, %fd79, %fd399, %fd398;
	add.s64 	%rd54, %rd3, %rd50;
	ld.global.f64 	%fd401, [%rd54];
	mul.f64 	%fd402, %fd80, %fd400;
	fma.rn.f64 	%fd403, %fd74, %fd401, %fd402;
	mul.f64 	%fd404, %fd76, %fd403;
	add.s64 	%rd55, %rd2, %rd50;
	st.global.f64 	[%rd55], %fd404;
	ld.global.f64 	%fd405, [%rd51+8];
	ld.global.f64 	%fd406, [%rd52+8];
	mul.f64 	%fd407, %fd78, %fd406;
	fma.rn.f64 	%fd408, %fd77, %fd405, %fd407;
	ld.global.f64 	%fd409, [%rd53+8];
	fma.rn.f64 	%fd410, %fd79, %fd409, %fd408;
	ld.global.f64 	%fd411, [%rd54+8];
	mul.f64 	%fd412, %fd80, %fd410;
	fma.rn.f64 	%fd413, %fd74, %fd411, %fd412;
	mul.f64 	%fd414, %fd76, %fd413;
	st.global.f64 	[%rd55+8], %fd414;
	ld.global.f64 	%fd415, [%rd51+16];
	ld.global.f64 	%fd416, [%rd52+16];
	mul.f64 	%fd417, %fd78, %fd416;
	fma.rn.f64 	%fd418, %fd77, %fd415, %fd417;
	ld.global.f64 	%fd419, [%rd53+16];
	fma.rn.f64 	%fd420, %fd79, %fd419, %fd418;
	ld.global.f64 	%fd421, [%rd54+16];
	mul.f64 	%fd422, %fd80, %fd420;
	fma.rn.f64 	%fd423, %fd74, %fd421, %fd422;
	mul.f64 	%fd424, %fd76, %fd423;
	st.global.f64 	[%rd55+16], %fd424;
	ld.global.f64 	%fd425, [%rd51+24];
	ld.global.f64 	%fd426, [%rd52+24];
	mul.f64 	%fd427, %fd78, %fd426;
	fma.rn.f64 	%fd428, %fd77, %fd425, %fd427;
	ld.global.f64 	%fd429, [%rd53+24];
	fma.rn.f64 	%fd430, %fd79, %fd429, %fd428;
	ld.global.f64 	%fd431, [%rd54+24];
	mul.f64 	%fd432, %fd80, %fd430;
	fma.rn.f64 	%fd433, %fd74, %fd431, %fd432;
	mul.f64 	%fd434, %fd76, %fd433;
	st.global.f64 	[%rd55+24], %fd434;
	add.s32 	%r171, %r171, 4;
$L__BB1_72:
	setp.eq.s32 	%p72, %r51, 0;
	@%p72 bra 	$L__BB1_77;
	setp.eq.s32 	%p73, %r51, 1;
	@%p73 bra 	$L__BB1_75;
	cvt.u64.u32 	%rd56, %r171;
	add.s64 	%rd57, %rd56, %rd6;
	shl.b64 	%rd58, %rd57, 3;
	add.s64 	%rd59, %rd8, %rd58;
	ld.global.f64 	%fd435, [%rd59];
	add.s64 	%rd60, %rd24, %rd58;
	ld.global.f64 	%fd436, [%rd60];
	mul.f64 	%fd437, %fd78, %fd436;
	fma.rn.f64 	%fd438, %fd77, %fd435, %fd437;
	add.s64 	%rd61, %rd7, %rd58;
	ld.global.f64 	%fd439, [%rd61];
	fma.rn.f64 	%fd440, %fd79, %fd439, %fd438;
	add.s64 	%rd62, %rd3, %rd58;
	ld.global.f64 	%fd441, [%rd62];
	mul.f64 	%fd442, %fd80, %fd440;
	fma.rn.f64 	%fd443, %fd74, %fd441, %fd442;
	mul.f64 	%fd444, %fd76, %fd443;
	add.s64 	%rd63, %rd2, %rd58;
	st.global.f64 	[%rd63], %fd444;
	ld.global.f64 	%fd445, [%rd59+8];
	ld.global.f64 	%fd446, [%rd60+8];
	mul.f64 	%fd447, %fd78, %fd446;
	fma.rn.f64 	%fd448, %fd77, %fd445, %fd447;
	ld.global.f64 	%fd449, [%rd61+8];
	fma.rn.f64 	%fd450, %fd79, %fd449, %fd448;
	ld.global.f64 	%fd451, [%rd62+8];
	mul.f64 	%fd452, %fd80, %fd450;
	fma.rn.f64 	%fd453, %fd74, %fd451, %fd452;
	mul.f64 	%fd454, %fd76, %fd453;
	st.global.f64 	[%rd63+8], %fd454;
	add.s32 	%r171, %r171, 2;
$L__BB1_75:
	and.b32  	%r149, %r56, 1;
	setp.eq.b32 	%p74, %r149, 1;
	not.pred 	%p75, %p74;
	@%p75 bra 	$L__BB1_77;
	cvt.u64.u32 	%rd64, %r171;
	add.s64 	%rd65, %rd64, %rd6;
	shl.b64 	%rd66, %rd65, 3;
	add.s64 	%rd67, %rd8, %rd66;
	ld.global.f64 	%fd455, [%rd67];
	add.s64 	%rd68, %rd24, %rd66;
	ld.global.f64 	%fd456, [%rd68];
	mul.f64 	%fd457, %fd78, %fd456;
	fma.rn.f64 	%fd458, %fd77, %fd455, %fd457;
	add.s64 	%rd69, %rd7, %rd66;
	ld.global.f64 	%fd459, [%rd69];
	fma.rn.f64 	%fd460, %fd79, %fd459, %fd458;
	add.s64 	%rd70, %rd3, %rd66;
	ld.global.f64 	%fd461, [%rd70];
	mul.f64 	%fd462, %fd80, %fd460;
	fma.rn.f64 	%fd463, %fd74, %fd461, %fd462;
	mul.f64 	%fd464, %fd76, %fd463;
	add.s64 	%rd71, %rd2, %rd66;
	st.global.f64 	[%rd71], %fd464;
$L__BB1_77:
	ret;

}
	// .globl	_Z17reduce_sum_kernelPKdS0_Pdi
.visible .entry _Z17reduce_sum_kernelPKdS0_Pdi(
	.param .u64 .ptr .align 1 _Z17reduce_sum_kernelPKdS0_Pdi_param_0,
	.param .u64 .ptr .align 1 _Z17reduce_sum_kernelPKdS0_Pdi_param_1,
	.param .u64 .ptr .align 1 _Z17reduce_sum_kernelPKdS0_Pdi_param_2,
	.param .u32 _Z17reduce_sum_kernelPKdS0_Pdi_param_3
)
{
	.reg .pred 	%p<3>;
	.reg .b32 	%r<11>;
	.reg .b64 	%rd<10>;
	.reg .b64 	%fd<11>;

	ld.param.u64 	%rd3, [_Z17reduce_sum_kernelPKdS0_Pdi_param_0];
	ld.param.u64 	%rd4, [_Z17reduce_sum_kernelPKdS0_Pdi_param_1];
	ld.param.u64 	%rd5, [_Z17reduce_sum_kernelPKdS0_Pdi_param_2];
	ld.param.u32 	%r6, [_Z17reduce_sum_kernelPKdS0_Pdi_param_3];
	mov.u32 	%r7, %ctaid.x;
	mov.u32 	%r1, %ntid.x;
	mov.u32 	%r8, %tid.x;
	mad.lo.s32 	%r10, %r7, %r1, %r8;
	setp.ge.s32 	%p1, %r10, %r6;
	mov.f64 	%fd10, 0d0000000000000000;
	@%p1 bra 	$L__BB2_3;
	mov.u32 	%r9, %nctaid.x;
	mul.lo.s32 	%r3, %r1, %r9;
	cvta.to.global.u64 	%rd1, %rd3;
	cvta.to.global.u64 	%rd2, %rd4;
	mov.f64 	%fd10, 0d0000000000000000;
$L__BB2_2:
	mul.wide.s32 	%rd6, %r10, 8;
	add.s64 	%rd7, %rd1, %rd6;
	ld.global.f64 	%fd6, [%rd7];
	add.s64 	%rd8, %rd2, %rd6;
	ld.global.f64 	%fd7, [%rd8];
	fma.rn.f64 	%fd10, %fd6, %fd7, %fd10;
	add.s32 	%r10, %r10, %r3;
	setp.lt.s32 	%p2, %r10, %r6;
	@%p2 bra 	$L__BB2_2;
$L__BB2_3:
	cvta.to.global.u64 	%rd9, %rd5;
	atom.global.add.f64 	%fd8, [%rd9], %fd10;
	ret;

}
.func  (.param .b64 func_retval0) __internal_accurate_pow(
	.param .b64 __internal_accurate_pow_param_0
)
{
	.reg .pred 	%p<8>;
	.reg .b32 	%r<49>;
	.reg .b32 	%f<3>;
	.reg .b64 	%fd<109>;

	ld.param.f64 	%fd10, [__internal_accurate_pow_param_0];
	{
	.reg .b32 %temp; 
	mov.b64 	{%temp, %r46}, %fd10;
	}
	{
	.reg .b32 %temp; 
	mov.b64 	{%r45, %temp}, %fd10;
	}
	shr.u32 	%r47, %r46, 20;
	setp.gt.u32 	%p1, %r46, 1048575;
	@%p1 bra 	$L__BB3_2;
	mul.f64 	%fd11, %fd10, 0d4350000000000000;
	{
	.reg .b32 %temp; 
	mov.b64 	{%temp, %r46}, %fd11;
	}
	{
	.reg .b32 %temp; 
	mov.b64 	{%r45, %temp}, %fd11;
	}
	shr.u32 	%r16, %r46, 20;
	add.s32 	%r47, %r16, -54;
$L__BB3_2:
	add.s32 	%r48, %r47, -1023;
	and.b32  	%r17, %r46, -2146435073;
	or.b32  	%r18, %r17, 1072693248;
	mov.b64 	%fd107, {%r45, %r18};
	setp.lt.u32 	%p2, %r18, 1073127583;
	@%p2 bra 	$L__BB3_4;
	{
	.reg .b32 %temp; 
	mov.b64 	{%r19, %temp}, %fd107;
	}
	{
	.reg .b32 %temp; 
	mov.b64 	{%temp, %r20}, %fd107;
	}
	add.s32 	%r21, %r20, -1048576;
	mov.b64 	%fd107, {%r19, %r21};
	add.s32 	%r48, %r47, -1022;
$L__BB3_4:
	add.f64 	%fd12, %fd107, 0dBFF0000000000000;
	add.f64 	%fd13, %fd107, 0d3FF0000000000000;
	rcp.approx.ftz.f64 	%fd14, %fd13;
	neg.f64 	%fd15, %fd13;
	fma.rn.f64 	%fd16, %fd15, %fd14, 0d3FF0000000000000;
	fma.rn.f64 	%fd17, %fd16, %fd16, %fd16;
	fma.rn.f64 	%fd18, %fd17, %fd14, %fd14;
	mul.f64 	%fd19, %fd12, %fd18;
	fma.rn.f64 	%fd20, %fd12, %fd18, %fd19;
	mul.f64 	%fd21, %fd20, %fd20;
	fma.rn.f64 	%fd22, %fd21, 0d3EB0F5FF7D2CAFE2, 0d3ED0F5D241AD3B5A;
	fma.rn.f64 	%fd23, %fd22, %fd21, 0d3EF3B20A75488A3F;
	fma.rn.f64 	%fd24, %fd23, %fd21, 0d3F1745CDE4FAECD5;
	fma.rn.f64 	%fd25, %fd24, %fd21, 0d3F3C71C7258A578B;
	fma.rn.f64 	%fd26, %fd25, %fd21, 0d3F6249249242B910;
	fma.rn.f64 	%fd27, %fd26, %fd21, 0d3F89999999999DFB;
	sub.f64 	%fd28, %fd12, %fd20;
	add.f64 	%fd29, %fd28, %fd28;
	neg.f64 	%fd30, %fd20;
	fma.rn.f64 	%fd31, %fd30, %fd12, %fd29;
	mul.f64 	%fd32, %fd18, %fd31;
	fma.rn.f64 	%fd33, %fd21, %fd27, 0d3FB5555555555555;
	mov.f64 	%fd34, 0d3FB5555555555555;
	sub.f64 	%fd35, %fd34, %fd33;
	fma.rn.f64 	%fd36, %fd21, %fd27, %fd35;
	add.f64 	%fd37, %fd36, 0dBC46A4CB00B9E7B0;
	add.f64 	%fd38, %fd33, %fd37;
	sub.f64 	%fd39, %fd33, %fd38;
	add.f64 	%fd40, %fd37, %fd39;
	mul.rn.f64 	%fd41, %fd20, %fd20;
	neg.f64 	%fd42, %fd41;
	fma.rn.f64 	%fd43, %fd20, %fd20, %fd42;
	{
	.reg .b32 %temp; 
	mov.b64 	{%r22, %temp}, %fd32;
	}
	{
	.reg .b32 %temp; 
	mov.b64 	{%temp, %r23}, %fd32;
	}
	add.s32 	%r24, %r23, 1048576;
	mov.b64 	%fd44, {%r22, %r24};
	fma.rn.f64 	%fd45, %fd20, %fd44, %fd43;
	mul.rn.f64 	%fd46, %fd41, %fd20;
	neg.f64 	%fd47, %fd46;
	fma.rn.f64 	%fd48, %fd41, %fd20, %fd47;
	fma.rn.f64 	%fd49, %fd41, %fd32, %fd48;
	fma.rn.f64 	%fd50, %fd45, %fd20, %fd49;
	mul.rn.f64 	%fd51, %fd38, %fd46;
	neg.f64 	%fd52, %fd51;
	fma.rn.f64 	%fd53, %fd38, %fd46, %fd52;
	fma.rn.f64 	%fd54, %fd38, %fd50, %fd53;
	fma.rn.f64 	%fd55, %fd40, %fd46, %fd54;
	add.f64 	%fd56, %fd51, %fd55;
	sub.f64 	%fd57, %fd51, %fd56;
	add.f64 	%fd58, %fd55, %fd57;
	add.f64 	%fd59, %fd20, %fd56;
	sub.f64 	%fd60, %fd20, %fd59;
	add.f64 	%fd61, %fd56, %fd60;
	add.f64 	%fd62, %fd58, %fd61;
	add.f64 	%fd63, %fd32, %fd62;
	add.f64 	%fd64, %fd59, %fd63;
	sub.f64 	%fd65, %fd59, %fd64;
	add.f64 	%fd66, %fd63, %fd65;
	xor.b32  	%r25, %r48, -2147483648;
	mov.b32 	%r26, 1127219200;
	mov.b64 	%fd67, {%r25, %r26};
	mov.b32 	%r27, -2147483648;
	mov.b64 	%fd68, {%r27, %r26};
	sub.f64 	%fd69, %fd67, %fd68;
	fma.rn.f64 	%fd70, %fd69, 0d3FE62E42FEFA39EF, %fd64;
	fma.rn.f64 	%fd71, %fd69, 0dBFE62E42FEFA39EF, %fd70;
	sub.f64 	%fd72, %fd71, %fd64;
	sub.f64 	%fd73, %fd66, %fd72;
	fma.rn.f64 	%fd74, %fd69, 0d3C7ABC9E3B39803F, %fd73;
	add.f64 	%fd75, %fd70, %fd74;
	sub.f64 	%fd76, %fd70, %fd75;
	add.f64 	%fd77, %fd74, %fd76;
	mov.f64 	%fd78, 0d3FD5555555555555;
	{
	.reg .b32 %temp; 
	mov.b64 	{%temp, %r28}, %fd78;
	}
	{
	.reg .b32 %temp; 
	mov.b64 	{%r29, %temp}, %fd78;
	}
	shl.b32 	%r30, %r28, 1;
	setp.gt.u32 	%p3, %r30, -33554433;
	and.b32  	%r31, %r28, -15728641;
	selp.b32 	%r32, %r31, %r28, %p3;
	mov.b64 	%fd79, {%r29, %r32};
	mul.rn.f64 	%fd80, %fd75, %fd79;
	neg.f64 	%fd81, %fd80;
	fma.rn.f64 	%fd82, %fd75, %fd79, %fd81;
	fma.rn.f64 	%fd83, %fd77, %fd79, %fd82;
	add.f64 	%fd4, %fd80, %fd83;
	sub.f64 	%fd84, %fd80, %fd4;
	add.f64 	%fd5, %fd83, %fd84;
	fma.rn.f64 	%fd85, %fd4, 0d3FF71547652B82FE, 0d4338000000000000;
	{
	.reg .b32 %temp; 
	mov.b64 	{%r13, %temp}, %fd85;
	}
	mov.f64 	%fd86, 0dC338000000000000;
	add.rn.f64 	%fd87, %fd85, %fd86;
	fma.rn.f64 	%fd88, %fd87, 0dBFE62E42FEFA39EF, %fd4;
	fma.rn.f64 	%fd89, %fd87, 0dBC7ABC9E3B39803F, %fd88;
	fma.rn.f64 	%fd90, %fd89, 0d3E5ADE1569CE2BDF, 0d3E928AF3FCA213EA;
	fma.rn.f64 	%fd91, %fd90, %fd89, 0d3EC71DEE62401315;
	fma.rn.f64 	%fd92, %fd91, %fd89, 0d3EFA01997C89EB71;
	fma.rn.f64 	%fd93, %fd92, %fd89, 0d3F2A01A014761F65;
	fma.rn.f64 	%fd94, %fd93, %fd89, 0d3F56C16C1852B7AF;
	fma.rn.f64 	%fd95, %fd94, %fd89, 0d3F81111111122322;
	fma.rn.f64 	%fd96, %fd95, %fd89, 0d3FA55555555502A1;
	fma.rn.f64 	%fd97, %fd96, %fd89, 0d3FC5555555555511;
	fma.rn.f64 	%fd98, %fd97, %fd89, 0d3FE000000000000B;
	fma.rn.f64 	%fd99, %fd98, %fd89, 0d3FF0000000000000;
	fma.rn.f64 	%fd100, %fd99, %fd89, 0d3FF0000000000000;
	{
	.reg .b32 %temp; 
	mov.b64 	{%r14, %temp}, %fd100;
	}
	{
	.reg .b32 %temp; 
	mov.b64 	{%temp, %r15}, %fd100;
	}
	shl.b32 	%r33, %r13, 20;
	add.s32 	%r34, %r33, %r15;
	mov.b64 	%fd108, {%r14, %r34};
	{
	.reg .b32 %temp; 
	mov.b64 	{%temp, %r35}, %fd4;
	}
	mov.b32 	%f2, %r35;
	abs.f32 	%f1, %f2;
	setp.lt.f32 	%p4, %f1, 0f4086232B;
	@%p4 bra 	$L__BB3_7;
	setp.lt.f64 	%p5, %fd4, 0d0000000000000000;
	add.f64 	%fd101, %fd4, 0d7FF0000000000000;
	selp.f64 	%fd108, 0d0000000000000000, %fd101, %p5;
	setp.geu.f32 	%p6, %f1, 0f40874800;
	@%p6 bra 	$L__BB3_7;
	shr.u32 	%r36, %r13, 31;
	add.s32 	%r37, %r13, %r36;
	shr.s32 	%r38, %r37, 1;
	shl.b32 	%r39, %r38, 20;
	add.s32 	%r40, %r15, %r39;
	mov.b64 	%fd102, {%r14, %r40};
	sub.s32 	%r41, %r13, %r38;
	shl.b32 	%r42, %r41, 20;
	add.s32 	%r43, %r42, 1072693248;
	mov.b32 	%r44, 0;
	mov.b64 	%fd103, {%r44, %r43};
	mul.f64 	%fd108, %fd103, %fd102;
$L__BB3_7:
	abs.f64 	%fd104, %fd108;
	setp.eq.f64 	%p7, %fd104, 0d7FF0000000000000;
	fma.rn.f64 	%fd105, %fd108, %fd5, %fd108;
	selp.f64 	%fd106, %fd108, %fd105, %p7;
	st.param.f64 	[func_retval0], %fd106;
	ret;

}


// ===== COMPILED SASS (sm_100) =====

	.target	sm_100

	.elftype	@"ET_EXEC"


//--------------------- .note.nv.tkinfo           --------------------------
	.section	.note.nv.tkinfo,"",@"SHT_NOTE"
	.sectionflags	@"SHF_NOTE_NV_TKINFO"
	.tkinfo
        /*0018*/ 	.word	0x00000002
        /*0030*/ 	.string	""
        /*0030*/ 	.string	"ptxas"
        /*0030*/ 	.string	"Cuda compilation tools, release 13.0, V13.0.88"
        /*0030*/ 	.string	"Build cuda_13.0.r13.0/compiler.36424714_0"
        /*0030*/ 	.string	"-arch sm_100 -m 64 "



//--------------------- .note.nv.cuinfo           --------------------------
	.section	.note.nv.cuinfo,"",@"SHT_NOTE"
	.sectionflags	@"SHF_NOTE_NV_CUINFO"
        /*0018*/ 	.short	0x0002
        /*001a*/ 	.short	0x0064
        /*001c*/ 	.short	0x0082
	.zero		2


//--------------------- .nv.info                  --------------------------
	.section	.nv.info,"",@"SHT_CUDA_INFO"
	.align	4


	//----- nvinfo : EIATTR_REGCOUNT
	.align		4
        /*0000*/ 	.byte	0x04, 0x2f
        /*0002*/ 	.short	(.L_7 - .L_6)
	.align		4
.L_6:
        /*0004*/ 	.word	index@(_Z27get_rho_sigma_kernel_planariiPKdS0_S0_S0_S0_PdS1_S1_)
        /*0008*/ 	.word	0x00000038


	//----- nvinfo : EIATTR_FRAME_SIZE
	.align		4
.L_7:
        /*000c*/ 	.byte	0x04, 0x11
        /*000e*/ 	.short	(.L_9 - .L_8)
	.align		4
.L_8:
        /*0010*/ 	.word	index@(_Z27get_rho_sigma_kernel_planariiPKdS0_S0_S0_S0_PdS1_S1_)
        /*0014*/ 	.word	0x00000000


	//----- nvinfo : EIATTR_REGCOUNT
	.align		4
.L_9:
        /*0018*/ 	.byte	0x04, 0x2f
        /*001a*/ 	.short	(.L_11 - .L_10)
	.align		4
.L_10:
        /*001c*/ 	.word	index@(_Z16gga_fused_kerneliibPKdS0_S0_S0_S0_S0_S0_S0_PdS1_)
        /*0020*/ 	.word	0x00000038


	//----- nvinfo : EIATTR_FRAME_SIZE
	.align		4
.L_11:
        /*0024*/ 	.byte	0x04, 0x11
        /*0026*/ 	.short	(.L_13 - .L_12)
	.align		4
.L_12:
        /*0028*/ 	.word	index@($_Z16gga_fused_kerneliibPKdS0_S0_S0_S0_S0_S0_S0_PdS1_$__internal_accurate_pow)
        /*002c*/ 	.word	0x00000000


	//----- nvinfo : EIATTR_FRAME_SIZE
	.align		4
.L_13:
        /*0030*/ 	.byte	0x04, 0x11
        /*0032*/ 	.short	(.L_15 - .L_14)
	.align		4
.L_14:
        /*0034*/ 	.word	index@($__internal_2_$__cuda_sm20_dsqrt_rn_f64_mediumpath_v1)
        /*0038*/ 	.word	0x00000000


	//----- nvinfo : EIATTR_FRAME_SIZE
	.align		4
.L_15:
        /*003c*/ 	.byte	0x04, 0x11
        /*003e*/ 	.short	(.L_17 - .L_16)
	.align		4
.L_16:
        /*0040*/ 	.word	index@($__internal_1_$__cuda_sm20_div_rn_f64_full)
        /*0044*/ 	.word	0x00000000


	//----- nvinfo : EIATTR_FRAME_SIZE
	.align		4
.L_17:
        /*0048*/ 	.byte	0x04, 0x11
        /*004a*/ 	.short	(.L_19 - .L_18)
	.align		4
.L_18:
        /*004c*/ 	.word	index@($__internal_0_$__cuda_sm20_dblrcp_rn_slowpath_v3)
        /*0050*/ 	.word	0x00000000


	//----- nvinfo : EIATTR_FRAME_SIZE
	.align		4
.L_19:
        /*0054*/ 	.byte	0x04, 0x11
        /*0056*/ 	.short	(.L_21 - .L_20)
	.align		4
.L_20:
        /*0058*/ 	.word	index@(_Z16gga_fused_kerneliibPKdS0_S0_S0_S0_S0_S0_S0_PdS1_)
        /*005c*/ 	.word	0x00000000


	//----- nvinfo : EIATTR_REGCOUNT
	.align		4
.L_21:
        /*0060*/ 	.byte	0x04, 0x2f
        /*0062*/ 	.short	(.L_23 - .L_22)
	.align		4
.L_22:
        /*0064*/ 	.word	index@(_Z17reduce_sum_kernelPKdS0_Pdi)
        /*0068*/ 	.word	0x00000012


	//----- nvinfo : EIATTR_FRAME_SIZE
	.align		4
.L_23:
        /*006c*/ 	.byte	0x04, 0x11
        /*006e*/ 	.short	(.L_25 - .L_24)
	.align		4
.L_24:
        /*0070*/ 	.word	index@(_Z17reduce_sum_kernelPKdS0_Pdi)
        /*0074*/ 	.word	0x00000000


	//----- nvinfo : EIATTR_MIN_STACK_SIZE
	.align		4
.L_25:
        /*0078*/ 	.byte	0x04, 0x12
        /*007a*/ 	.short	(.L_27 - .L_26)
	.align		4
.L_26:
        /*007c*/ 	.word	index@(_Z17reduce_sum_kernelPKdS0_Pdi)
        /*0080*/ 	.word	0x00000000


	//----- nvinfo : EIATTR_MIN_STACK_SIZE
	.align		4
.L_27:
        /*0084*/ 	.byte	0x04, 0x12
        /*0086*/ 	.short	(.L_29 - .L_28)
	.align		4
.L_28:
        /*0088*/ 	.word	index@(_Z16gga_fused_kerneliibPKdS0_S0_S0_S0_S0_S0_S0_PdS1_)
        /*008c*/ 	.word	0x00000000


	//----- nvinfo : EIATTR_MIN_STACK_SIZE
	.align		4
.L_29:
        /*0090*/ 	.byte	0x04, 0x12
        /*0092*/ 	.short	(.L_31 - .L_30)
	.align		4
.L_30:
        /*0094*/ 	.word	index@(_Z27get_rho_sigma_kernel_planariiPKdS0_S0_S0_S0_PdS1_S1_)
        /*0098*/ 	.word	0x00000000
.L_31:


//--------------------- .nv.compat                --------------------------
	.section	.nv.compat,"",@"SHT_CUDA_COMPAT_INFO"
	.align	4
        /*0000*/ 	.byte	0x02, 0x09, 0x00, 0x00, 0x02, 0x02, 0x01, 0x00, 0x02, 0x05, 0x05, 0x00, 0x03, 0x07, 0x01, 0x01
        /*0010*/ 	.byte	0x02, 0x03, 0x00, 0x00, 0x02, 0x06, 0x01, 0x00, 0x04, 0x0b, 0x08, 0x00, 0x01, 0x00, 0x00, 0x00
        /*0020*/ 	.byte	0x00, 0x00, 0x00, 0x00


//--------------------- .nv.info._Z17reduce_sum_kernelPKdS0_Pdi --------------------------
	.section	.nv.info._Z17reduce_sum_kernelPKdS0_Pdi,"",@"SHT_CUDA_INFO"
	.sectionflags	@""
	.align	4


	//----- nvinfo : EIATTR_CUDA_API_VERSION
	.align		4
        /*0000*/ 	.byte	0x04, 0x37
        /*0002*/ 	.short	(.L_33 - .L_32)
.L_32:
        /*0004*/ 	.word	0x00000082


	//----- nvinfo : EIATTR_KPARAM_INFO
	.align		4
.L_33:
        /*0008*/ 	.byte	0x04, 0x17
        /*000a*/ 	.short	(.L_35 - .L_34)
.L_34:
        /*000c*/ 	.word	0x00000000
        /*0010*/ 	.short	0x0003
        /*0012*/ 	.short	0x0018
        /*0014*/ 	.byte	0x00, 0xf0, 0x11, 0x00


	//----- nvinfo : EIATTR_KPARAM_INFO
	.align		4
.L_35:
        /*0018*/ 	.byte	0x04, 0x17
        /*001a*/ 	.short	(.L_37 - .L_36)
.L_36:
        /*001c*/ 	.word	0x00000000
        /*0020*/ 	.short	0x0002
        /*0022*/ 	.short	0x0010
        /*0024*/ 	.byte	0x00, 0xf5, 0x21, 0x00


	//----- nvinfo : EIATTR_KPARAM_INFO
	.align		4
.L_37:
        /*0028*/ 	.byte	0x04, 0x17
        /*002a*/ 	.short	(.L_39 - .L_38)
.L_38:
        /*002c*/ 	.word	0x00000000
        /*0030*/ 	.short	0x0001
        /*0032*/ 	.short	0x0008
        /*0034*/ 	.byte	0x00, 0xf5, 0x21, 0x00


	//----- nvinfo : EIATTR_KPARAM_INFO
	.align		4
.L_39:
        /*0038*/ 	.byte	0x04, 0x17
        /*003a*/ 	.short	(.L_41 - .L_40)
.L_40:
        /*003c*/ 	.word	0x00000000
        /*0040*/ 	.short	0x0000
        /*0042*/ 	.short	0x0000
        /*0044*/ 	.byte	0x00, 0xf5, 0x21, 0x00


	//----- nvinfo : EIATTR_SPARSE_MMA_MASK
	.align		4
.L_41:
        /*0048*/ 	.byte	0x03, 0x50
        /*004a*/ 	.short	0x0000


	//----- nvinfo : EIATTR_MAXREG_COUNT
	.align		4
        /*004c*/ 	.byte	0x03, 0x1b
        /*004e*/ 	.short	0x00ff


	//----- nvinfo : EIATTR_MERCURY_ISA_VERSION
	.align		4
        /*0050*/ 	.byte	0x03, 0x5f
        /*0052*/ 	.short	0x0101


	//----- nvinfo : EIATTR_VRC_CTA_INIT_COUNT
	.align		4
        /*0054*/ 	.byte	0x02, 0x4a
	.zero		1
	.zero		1


	//----- nvinfo : EIATTR_EXIT_INSTR_OFFSETS
	.align		4
        /*0058*/ 	.byte	0x04, 0x1c
        /*005a*/ 	.short	(.L_43 - .L_42)


	//   ....[0]....
.L_42:
        /*005c*/ 	.word	0x000001b0


	//----- nvinfo : EIATTR_CRS_STACK_SIZE
	.align		4
.L_43:
        /*0060*/ 	.byte	0x04, 0x1e
        /*0062*/ 	.short	(.L_45 - .L_44)
.L_44:
        /*0064*/ 	.word	0x00000000


	//----- nvinfo : EIATTR_CBANK_PARAM_SIZE
	.align		4
.L_45:
        /*0068*/ 	.byte	0x03, 0x19
        /*006a*/ 	.short	0x001c


	//----- nvinfo : EIATTR_PARAM_CBANK
	.align		4
        /*006c*/ 	.byte	0x04, 0x0a
        /*006e*/ 	.short	(.L_47 - .L_46)
	.align		4
.L_46:
        /*0070*/ 	.word	index@(.nv.constant0._Z17reduce_sum_kernelPKdS0_Pdi)
        /*0074*/ 	.short	0x0380
        /*0076*/ 	.short	0x001c


	//----- nvinfo : EIATTR_SW_WAR
	.align		4
.L_47:
        /*0078*/ 	.byte	0x04, 0x36
        /*007a*/ 	.short	(.L_49 - .L_48)
.L_48:
        /*007c*/ 	.word	0x00000008
.L_49:


//--------------------- .nv.info._Z16gga_fused_kerneliibPKdS0_S0_S0_S0_S0_S0_S0_PdS1_ --------------------------
	.section	.nv.info._Z16gga_fused_kerneliibPKdS0_S0_S0_S0_S0_S0_S0_PdS1_,"",@"SHT_CUDA_INFO"
	.sectionflags	@""
	.align	4


	//----- nvinfo : EIATTR_CUDA_API_VERSION
	.align		4
        /*0000*/ 	.byte	0x04, 0x37
        /*0002*/ 	.short	(.L_51 - .L_50)
.L_50:
        /*0004*/ 	.word	0x00000082


	//----- nvinfo : EIATTR_KPARAM_INFO
	.align		4
.L_51:
        /*0008*/ 	.byte	0x04, 0x17
        /*000a*/ 	.short	(.L_53 - .L_52)
.L_52:
        /*000c*/ 	.word	0x00000000
        /*0010*/ 	.short	0x000c
        /*0012*/ 	.short	0x0058
        /*0014*/ 	.byte	0x00, 0xf5, 0x21, 0x00


	//----- nvinfo : EIATTR_KPARAM_INFO
	.align		4
.L_53:
        /*0018*/ 	.byte	0x04, 0x17
        /*001a*/ 	.short	(.L_55 - .L_54)
.L_54:
        /*001c*/ 	.word	0x00000000
        /*0020*/ 	.short	0x000b
        /*0022*/ 	.short	0x0050
        /*0024*/ 	.byte	0x00, 0xf5, 0x21, 0x00


	//----- nvinfo : EIATTR_KPARAM_INFO
	.align		4
.L_55:
        /*0028*/ 	.byte	0x04, 0x17
        /*002a*/ 	.short	(.L_57 - .L_56)
.L_56:
        /*002c*/ 	.word	0x00000000
        /*0030*/ 	.short	0x000a
        /*0032*/ 	.short	0x0048
        /*0034*/ 	.byte	0x00, 0xf5, 0x21, 0x00


	//----- nvinfo : EIATTR_KPARAM_INFO
	.align		4
.L_57:
        /*0038*/ 	.byte	0x04, 0x17
        /*003a*/ 	.short	(.L_59 - .L_58)
.L_58:
        /*003c*/ 	.word	0x00000000
        /*0040*/ 	.short	0x0009
        /*0042*/ 	.short	0x0040
        /*0044*/ 	.byte	0x00, 0xf5, 0x21, 0x00


	//----- nvinfo : EIATTR_KPARAM_INFO
	.align		4
.L_59:
        /*0048*/ 	.byte	0x04, 0x17
        /*004a*/ 	.short	(.L_61 - .L_60)
.L_60:
        /*004c*/ 	.word	0x00000000
        /*0050*/ 	.short	0x0008
        /*0052*/ 	.short	0x0038
        /*0054*/ 	.byte	0x00, 0xf5, 0x21, 0x00


	//----- nvinfo : EIATTR_KPARAM_INFO
	.align		4
.L_61:
        /*0058*/ 	.byte	0x04, 0x17
        /*005a*/ 	.short	(.L_63 - .L_62)
.L_62:
        /*005c*/ 	.word	0x00000000
        /*0060*/ 	.short	0x0007
        /*0062*/ 	.short	0x0030
        /*0064*/ 	.byte	0x00, 0xf5, 0x21, 0x00


	//----- nvinfo : EIATTR_KPARAM_INFO
	.align		4
.L_63:
        /*0068*/ 	.byte	0x04, 0x17
        /*006a*/ 	.short	(.L_65 - .L_64)
.L_64:
        /*006c*/ 	.word	0x00000000
        /*0070*/ 	.short	0x0006
        /*0072*/ 	.short	0x0028
        /*0074*/ 	.byte	0x00, 0xf5, 0x21, 0x00


	//----- nvinfo : EIATTR_KPARAM_INFO
	.align		4
.L_65:
        /*0078*/ 	.byte	0x04, 0x17
        /*007a*/ 	.short	(.L_67 - .L_66)
.L_66:
        /*007c*/ 	.word	0x00000000
        /*0080*/ 	.short	0x0005
        /*0082*/ 	.short	0x0020
        /*0084*/ 	.byte	0x00, 0xf5, 0x21, 0x00


	//----- nvinfo : EIATTR_KPARAM_INFO
	.align		4
.L_67:
        /*0088*/ 	.byte	0x04, 0x17
        /*008a*/ 	.short	(.L_69 - .L_68)
.L_68:
        /*008c*/ 	.word	0x00000000
        /*0090*/ 	.short	0x0004
        /*0092*/ 	.short	0x0018
        /*0094*/ 	.byte	0x00, 0xf5, 0x21, 0x00


	//----- nvinfo : EIATTR_KPARAM_INFO
	.align		4
.L_69:
        /*0098*/ 	.byte	0x04, 0x17
        /*009a*/ 	.short	(.L_71 - .L_70)
.L_70:
        /*009c*/ 	.word	0x00000000
        /*00a0*/ 	.short	0x0003
        /*00a2*/ 	.short	0x0010
        /*00a4*/ 	.byte	0x00, 0xf5, 0x21, 0x00


	//----- nvinfo : EIATTR_KPARAM_INFO
	.align		4
.L_71:
        /*00a8*/ 	.byte	0x04, 0x17
        /*00aa*/ 	.short	(.L_73 - .L_72)
.L_72:
        /*00ac*/ 	.word	0x00000000
        /*00b0*/ 	.short	0x0002
        /*00b2*/ 	.short	0x0008
        /*00b4*/ 	.byte	0x00, 0xf0, 0x05, 0x00


	//----- nvinfo : EIATTR_KPARAM_INFO
	.align		4
.L_73:
        /*00b8*/ 	.byte	0x04, 0x17
        /*00ba*/ 	.short	(.L_75 - .L_74)
.L_74:
        /*00bc*/ 	.word	0x00000000
        /*00c0*/ 	.short	0x0001
        /*00c2*/ 	.short	0x0004
        /*00c4*/ 	.byte	0x00, 0xf0, 0x11, 0x00


	//----- nvinfo : EIATTR_KPARAM_INFO
	.align		4
.L_75:
        /*00c8*/ 	.byte	0x04, 0x17
        /*00ca*/ 	.short	(.L_77 - .L_76)
.L_76:
        /*00cc*/ 	.word	0x00000000
        /*00d0*/ 	.short	0x0000
        /*00d2*/ 	.short	0x0000
        /*00d4*/ 	.byte	0x00, 0xf0, 0x11, 0x00


	//----- nvinfo : EIATTR_SPARSE_MMA_MASK
	.align		4
.L_77:
        /*00d8*/ 	.byte	0x03, 0x50
        /*00da*/ 	.short	0x0000


	//----- nvinfo : EIATTR_MAXREG_COUNT
	.align		4
        /*00dc*/ 	.byte	0x03, 0x1b
        /*00de*/ 	.short	0x00ff


	//----- nvinfo : EIATTR_MERCURY_ISA_VERSION
	.align		4
        /*00e0*/ 	.byte	0x03, 0x5f
        /*00e2*/ 	.short	0x0101


	//----- nvinfo : EIATTR_VRC_CTA_INIT_COUNT
	.align		4
        /*00e4*/ 	.byte	0x02, 0x4a
	.zero		1
	.zero		1


	//----- nvinfo : EIATTR_EXIT_INSTR_OFFSETS
	.align		4
        /*00e8*/ 	.byte	0x04, 0x1c
        /*00ea*/ 	.short	(.L_79 - .L_78)


	//   ....[0]....
.L_78:
        /*00ec*/ 	.word	0x00000070


	//   ....[1]....
        /*00f0*/ 	.word	0x000001b0


	//   ....[2]....
        /*00f4*/ 	.word	0x000001f0


	//   ....[3]....
        /*00f8*/ 	.word	0x000003c0


	//   ....[4]....
        /*00fc*/ 	.word	0x00000490


	//   ....[5]....
        /*0100*/ 	.word	0x00000520


	//   ....[6]....
        /*0104*/ 	.word	0x00000580


	//   ....[7]....
        /*0108*/ 	.word	0x00004850


	//   ....[8]....
        /*010c*/ 	.word	0x00004870


	//   ....[9]....
        /*0110*/ 	.word	0x000048c0


	//   ....[10]....
        /*0114*/ 	.word	0x000051a0


	//   ....[11]....
        /*0118*/ 	.word	0x000055d0


	//   ....[12]....
        /*011c*/ 	.word	0x000058a0


	//   ....[13]....
        /*0120*/ 	.word	0x00005a70


	//----- nvinfo : EIATTR_CRS_STACK_SIZE
	.align		4
.L_79:
        /*0124*/ 	.byte	0x04, 0x1e
        /*0126*/ 	.short	(.L_81 - .L_80)
.L_80:
        /*0128*/ 	.word	0x00000000


	//----- nvinfo : EIATTR_CBANK_PARAM_SIZE
	.align		4
.L_81:
        /*012c*/ 	.byte	0x03, 0x19
        /*012e*/ 	.short	0x0060


	//----- nvinfo : EIATTR_PARAM_CBANK
	.align		4
        /*0130*/ 	.byte	0x04, 0x0a
        /*0132*/ 	.short	(.L_83 - .L_82)
	.align		4
.L_82:
        /*0134*/ 	.word	index@(.nv.constant0._Z16gga_fused_kerneliibPKdS0_S0_S0_S0_S0_S0_S0_PdS1_)
        /*0138*/ 	.short	0x0380
        /*013a*/ 	.short	0x0060


	//----- nvinfo : EIATTR_SW_WAR
	.align		4
.L_83:
        /*013c*/ 	.byte	0x04, 0x36
        /*013e*/ 	.short	(.L_85 - .L_84)
.L_84:
        /*0140*/ 	.word	0x00000008
.L_85:


//--------------------- .nv.info._Z27get_rho_sigma_kernel_planariiPKdS0_S0_S0_S0_PdS1_S1_ --------------------------
	.section	.nv.info._Z27get_rho_sigma_kernel_planariiPKdS0_S0_S0_S0_PdS1_S1_,"",@"SHT_CUDA_INFO"
	.sectionflags	@""
	.align	4


	//----- nvinfo : EIATTR_CUDA_API_VERSION
	.align		4
        /*0000*/ 	.byte	0x04, 0x37
        /*0002*/ 	.short	(.L_87 - .L_86)
.L_86:
        /*0004*/ 	.word	0x00000082


	//----- nvinfo : EIATTR_KPARAM_INFO
	.align		4
.L_87:
        /*0008*/ 	.byte	0x04, 0x17
        /*000a*/ 	.short	(.L_89 - .L_88)
.L_88:
        /*000c*/ 	.word	0x00000000
        /*0010*/ 	.short	0x0009
        /*0012*/ 	.short	0x0040
        /*0014*/ 	.byte	0x00, 0xf5, 0x21, 0x00


	//----- nvinfo : EIATTR_KPARAM_INFO
	.align		4
.L_89:
        /*0018*/ 	.byte	0x04, 0x17
        /*001a*/ 	.short	(.L_91 - .L_90)
.L_90:
        /*001c*/ 	.word	0x00000000
        /*0020*/ 	.short	0x0008
        /*0022*/ 	.short	0x0038
        /*0024*/ 	.byte	0x00, 0xf5, 0x21, 0x00


	//----- nvinfo : EIATTR_KPARAM_INFO
	.align		4
.L_91:
        /*0028*/ 	.byte	0x04, 0x17
        /*002a*/ 	.short	(.L_93 - .L_92)
.L_92:
        /*002c*/ 	.word	0x00000000
        /*0030*/ 	.short	0x0007
        /*0032*/ 	.short	0x0030
        /*0034*/ 	.byte	0x00, 0xf5, 0x21, 0x00


	//----- nvinfo : EIATTR_KPARAM_INFO
	.align		4
.L_93:
        /*0038*/ 	.byte	0x04, 0x17
        /*003a*/ 	.short	(.L_95 - .L_94)
.L_94:
        /*003c*/ 	.word	0x00000000
        /*0040*/ 	.short	0x0006
        /*0042*/ 	.short	0x0028
        /*0044*/ 	.byte	0x00, 0xf5, 0x21, 0x00


	//----- nvinfo : EIATTR_KPARAM_INFO
	.align		4
.L_95:
        /*0048*/ 	.byte	0x04, 0x17
        /*004a*/ 	.short	(.L_97 - .L_96)
.L_96:
        /*004c*/ 	.word	0x00000000
        /*0050*/ 	.short	0x0005
        /*0052*/ 	.short	0x0020
        /*0054*/ 	.byte	0x00, 0xf5, 0x21, 0x00


	//----- nvinfo : EIATTR_KPARAM_INFO
	.align		4
.L_97:
        /*0058*/ 	.byte	0x04, 0x17
        /*005a*/ 	.short	(.L_99 - .L_98)
.L_98:
        /*005c*/ 	.word	0x00000000
        /*0060*/ 	.short	0x0004
        /*0062*/ 	.short	0x0018
        /*0064*/ 	.byte	0x00, 0xf5, 0x21, 0x00


	//----- nvinfo : EIATTR_KPARAM_INFO
	.align		4
.L_99:
        /*0068*/ 	.byte	0x04, 0x17
        /*006a*/ 	.short	(.L_101 - .L_100)
.L_100:
        /*006c*/ 	.word	0x00000000
        /*0070*/ 	.short	0x0003
        /*0072*/ 	.short	0x0010
        /*0074*/ 	.byte	0x00, 0xf5, 0x21, 0x00


	//----- nvinfo : EIATTR_KPARAM_INFO
	.align		4
.L_101:
        /*0078*/ 	.byte	0x04, 0x17
        /*007a*/ 	.short	(.L_103 - .L_102)
.L_102:
        /*007c*/ 	.word	0x00000000
        /*0080*/ 	.short	0x0002
        /*0082*/ 	.short	0x0008
        /*0084*/ 	.byte	0x00, 0xf5, 0x21, 0x00


	//----- nvinfo : EIATTR_KPARAM_INFO
	.align		4
.L_103:
        /*0088*/ 	.byte	0x04, 0x17
        /*008a*/ 	.short	(.L_105 - .L_104)
.L_104:
        /*008c*/ 	.word	0x00000000
        /*0090*/ 	.short	0x0001
        /*0092*/ 	.short	0x0004
        /*0094*/ 	.byte	0x00, 0xf0, 0x11, 0x00


	//----- nvinfo : EIATTR_KPARAM_INFO
	.align		4
.L_105:
        /*0098*/ 	.byte	0x04, 0x17
        /*009a*/ 	.short	(.L_107 - .L_106)
.L_106:
        /*009c*/ 	.word	0x00000000
        /*00a0*/ 	.short	0x0000
        /*00a2*/ 	.short	0x0000
        /*00a4*/ 	.byte	0x00, 0xf0, 0x11, 0x00


	//----- nvinfo : EIATTR_SPARSE_MMA_MASK
	.align		4
.L_107:
        /*00a8*/ 	.byte	0x03, 0x50
        /*00aa*/ 	.short	0x0000


	//----- nvinfo : EIATTR_MAXREG_COUNT
	.align		4
        /*00ac*/ 	.byte	0x03, 0x1b
        /*00ae*/ 	.short	0x00ff


	//----- nvinfo : EIATTR_MERCURY_ISA_VERSION
	.align		4
        /*00b0*/ 	.byte	0x03, 0x5f
        /*00b2*/ 	.short	0x0101


	//----- nvinfo : EIATTR_VRC_CTA_INIT_COUNT
	.align		4
        /*00b4*/ 	.byte	0x02, 0x4a
	.zero		1
	.zero		1


	//----- nvinfo : EIATTR_EXIT_INSTR_OFFSETS
	.align		4
        /*00b8*/ 	.byte	0x04, 0x1c
        /*00ba*/ 	.short	(.L_109 - .L_108)


	//   ....[0]....
.L_108:
        /*00bc*/ 	.word	0x00000070


	//   ....[1]....
        /*00c0*/ 	.word	0x00000fc0


	//   ....[2]....
        /*00c4*/ 	.word	0x00001030


	//----- nvinfo : EIATTR_CBANK_PARAM_SIZE
	.align		4
.L_109:
        /*00c8*/ 	.byte	0x03, 0x19
        /*00ca*/ 	.short	0x0048


	//----- nvinfo : EIATTR_PARAM_CBANK
	.align		4
        /*00cc*/ 	.byte	0x04, 0x0a
        /*00ce*/ 	.short	(.L_111 - .L_110)
	.align		4
.L_110:
        /*00d0*/ 	.word	index@(.nv.constant0._Z27get_rho_sigma_kernel_planariiPKdS0_S0_S0_S0_PdS1_S1_)
        /*00d4*/ 	.short	0x0380
        /*00d6*/ 	.short	0x0048


	//----- nvinfo : EIATTR_SW_WAR
	.align		4
.L_111:
        /*00d8*/ 	.byte	0x04, 0x36
        /*00da*/ 	.short	(.L_113 - .L_112)
.L_112:
        /*00dc*/ 	.word	0x00000008
.L_113:


//--------------------- .nv.callgraph             --------------------------
	.section	.nv.callgraph,"",@"SHT_CUDA_CALLGRAPH"
	.align	4
	.sectionentsize	8
	.align		4
        /*0000*/ 	.word	0x00000000
	.align		4
        /*0004*/ 	.word	0xffffffff
	.align		4
        /*0008*/ 	.word	0x00000000
	.align		4
        /*000c*/ 	.word	0xfffffffe
	.align		4
        /*0010*/ 	.word	0x00000000
	.align		4
        /*0014*/ 	.word	0xfffffffd
	.align		4
        /*0018*/ 	.word	0x00000000
	.align		4
        /*001c*/ 	.word	0xfffffffc


//--------------------- .nv.constant3             --------------------------
	.section	.nv.constant3,"a",@progbits
	.align	8
.nv.constant3:
	.type		A_pw92,@object
	.size		A_pw92,(alpha1 - A_pw92)
A_pw92:
        /*0000*/ 	.byte	0x44, 0x19, 0xfb, 0xf1, 0x3c, 0xd6, 0x9f, 0x3f
	.type		alpha1,@object
	.size		alpha1,(beta1 - alpha1)
alpha1:
        /*0008*/ 	.byte	0x98, 0xdd, 0x93, 0x87, 0x85, 0x5a, 0xcb, 0x3f
	.type		beta1,@object
	.size		beta1,(beta2 - beta1)
beta1:
        /*0010*/ 	.byte	0xa7, 0xe8, 0x48, 0x2e, 0xff, 0x61, 0x1e, 0x40
	.type		beta2,@object
	.size		beta2,(beta3 - beta2)
beta2:
        /*0018*/ 	.byte	0x6c, 0x09, 0xf9, 0xa0, 0x67, 0xb3, 0x0c, 0x40
	.type		beta3,@object
	.size		beta3,(beta4 - beta3)
beta3:
        /*0020*/ 	.byte	0x4b, 0xea, 0x04, 0x34, 0x11, 0x36, 0xfa, 0x3f
	.type		beta4,@object
	.size		beta4,(.L_5 - beta4)
beta4:
        /*0028*/ 	.byte	0xb1, 0xf9, 0xb8, 0x36, 0x54, 0x8c, 0xdf, 0x3f
.L_5:


//--------------------- .text._Z17reduce_sum_kernelPKdS0_Pdi --------------------------
	.section	.text._Z17reduce_sum_kernelPKdS0_Pdi,"ax",@progbits
	.align	128
        .global         _Z17reduce_sum_kernelPKdS0_Pdi
        .type           _Z17reduce_sum_kernelPKdS0_Pdi,@function
        .size           _Z17reduce_sum_kernelPKdS0_Pdi,(.L_x_109 - _Z17reduce_sum_kernelPKdS0_Pdi)
        .other          _Z17reduce_sum_kernelPKdS0_Pdi,@"STO_CUDA_ENTRY STV_DEFAULT"
_Z17reduce_sum_kernelPKdS0_Pdi:
.text._Z17reduce_sum_kernelPKdS0_Pdi:
[----:B------:R-:W-:Y:S01]  /*0000*/  LDC R1, c[0x0][0x37c] ;  /* 0x0000df00ff017b82 */ /* 0x000fe20000000800 */
[----:B------:R-:W0:Y:S07]  /*0010*/  S2R R0, SR_TID.X ;  /* 0x0000000000007919 */ /* 0x000e2e0000002100 */
[----:B------:R-:W0:Y:S01]  /*0020*/  S2UR UR4, SR_CTAID.X ;  /* 0x00000000000479c3 */ /* 0x000e220000002500 */
[----:B------:R-:W1:Y:S01]  /*0030*/  LDCU UR7, c[0x0][0x398] ;  /* 0x00007300ff0777ac */ /* 0x000e620008000800 */
[----:B------:R-:W-:Y:S01]  /*0040*/  BSSY.RECONVERGENT B0, `(.L_x_0) ;  /* 0x0000015000007945 */ /* 0x000fe20003800200 */
[----:B------:R-:W-:-:S05]  /*0050*/  CS2R R2, SRZ ;  /* 0x0000000000027805 */ /* 0x000fca000001ff00 */
[----:B------:R-:W0:Y:S08]  /*0060*/  LDC R15, c[0x0][0x360] ;  /* 0x0000d800ff0f7b82 */ /* 0x000e300000000800 */
[----:B------:R-:W2:Y:S01]  /*0070*/  LDC.64 R8, c[0x0][0x390] ;  /* 0x0000e400ff087b82 */ /* 0x000ea20000000a00 */
[----:B0-----:R-:W-:Y:S01]  /*0080*/  IMAD R0, R15, UR4, R0 ;  /* 0x000000040f007c24 */ /* 0x001fe2000f8e0200 */
[----:B------:R-:W0:Y:S04]  /*0090*/  LDCU.64 UR4, c[0x0][0x358] ;  /* 0x00006b00ff0477ac */ /* 0x000e280008000a00 */
[----:B-1----:R-:W-:-:S13]  /*00a0*/  ISETP.GE.AND P0, PT, R0, UR7, PT ;  /* 0x0000000700007c0c */ /* 0x002fda000bf06270 */
[----:B--2---:R-:W-:Y:S05]  /*00b0*/  @P0 BRA `(.L_x_1) ;  /* 0x0000000000340947 */ /* 0x004fea0003800000 */
[----:B------:R-:W1:Y:S01]  /*00c0*/  LDC.64 R10, c[0x0][0x380] ;  /* 0x0000e000ff0a7b82 */ /* 0x000e620000000a00 */
[----:B------:R-:W2:Y:S01]  /*00d0*/  LDCU UR6, c[0x0][0x370] ;  /* 0x00006e00ff0677ac */ /* 0x000ea20008000800 */
[----:B------:R-:W-:-:S06]  /*00e0*/  CS2R R2, SRZ ;  /* 0x0000000000027805 */ /* 0x000fcc000001ff00 */
[----:B------:R-:W3:Y:S01]  /*00f0*/  LDC.64 R12, c[0x0][0x388] ;  /* 0x0000e200ff0c7b82 */ /* 0x000ee20000000a00 */
[----:B--2---:R-:W-:-:S07]  /*0100*/  IMAD R15, R15, UR6, RZ ;  /* 0x000000060f0f7c24 */ /* 0x004fce000f8e02ff */
.L_x_2:
[----:B-1----:R-:W-:-:S04]  /*0110*/  IMAD.WIDE R4, R0, 0x8, R10 ;  /* 0x0000000800047825 */ /* 0x002fc800078e020a */
[----:B---3--:R-:W-:Y:S02]  /*0120*/  IMAD.WIDE R6, R0, 0x8, R12 ;  /* 0x0000000800067825 */ /* 0x008fe400078e020c */
[----:B0-----:R-:W2:Y:S04]  /*0130*/  LDG.E.64 R4, desc[UR4][R4.64] ;  /* 0x0000000404047981 */ /* 0x001ea8000c1e1b00 */
[----:B------:R-:W2:Y:S01]  /*0140*/  LDG.E.64 R6, desc[UR4][R6.64] ;  /* 0x0000000406067981 */ /* 0x000ea2000c1e1b00 */
[----:B------:R-:W-:-:S04]  /*0150*/  IADD3 R0, PT, PT, R15, R0, RZ ;  /* 0x000000000f007210 */ /* 0x000fc80007ffe0ff */
[----:B------:R-:W-:Y:S01]  /*0160*/  ISETP.GE.AND P0, PT, R0, UR7, PT ;  /* 0x0000000700007c0c */ /* 0x000fe2000bf06270 */
[----:B--2---:R-:W-:-:S12]  /*0170*/  DFMA R2, R4, R6, R2 ;  /* 0x000000060402722b */ /* 0x004fd80000000002 */
[----:B------:R-:W-:Y:S05]  /*0180*/  @!P0 BRA `(.L_x_2) ;  /* 0xfffffffc00e08947 */ /* 0x000fea000383ffff */
.L_x_1:
[----:B0-----:R-:W-:Y:S05]  /*0190*/  BSYNC.RECONVERGENT B0 ;  /* 0x0000000000007941 */ /* 0x001fea0003800200 */
.L_x_0:
[----:B------:R-:W-:Y:S01]  /*01a0*/  REDG.E.ADD.F64.RN.STRONG.GPU desc[UR4][R8.64], R2 ;  /* 0x00000002080079a6 */ /* 0x000fe2000c12ff04 */
[----:B------:R-:W-:Y:S05]  /*01b0*/  EXIT ;  /* 0x000000000000794d */ /* 0x000fea0003800000 */
.L_x_3:
[----:B------:R-:W-:-:S00]  /*01c0*/  BRA `(.L_x_3) ;  /* 0xfffffffc00fc7947 */ /* 0x000fc0000383ffff */
[----:B------:R-:W-:-:S00]  /*01d0*/  NOP ;  /* 0x0000000000007918 */ /* 0x000fc00000000000 */
        /* <DEDUP_REMOVED lines=10> */
.L_x_109:


//--------------------- .text._Z16gga_fused_kerneliibPKdS0_S0_S0_S0_S0_S0_S0_PdS1_ --------------------------
	.section	.text._Z16gga_fused_kerneliibPKdS0_S0_S0_S0_S0_S0_S0_PdS1_,"ax",@progbits
	.align	128
        .global         _Z16gga_fused_kerneliibPKdS0_S0_S0_S0_S0_S0_S0_PdS1_
        .type           _Z16gga_fused_kerneliibPKdS0_S0_S0_S0_S0_S0_S0_PdS1_,@function
        .size           _Z16gga_fused_kerneliibPKdS0_S0_S0_S0_S0_S0_S0_PdS1_,(.L_x_108 - _Z16gga_fused_kerneliibPKdS0_S0_S0_S0_S0_S0_S0_PdS1_)
        .other          _Z16gga_fused_kerneliibPKdS0_S0_S0_S0_S0_S0_S0_PdS1_,@"STO_CUDA_ENTRY STV_DEFAULT"
_Z16gga_fused_kerneliibPKdS0_S0_S0_S0_S0_S0_S0_PdS1_:
.text._Z16gga_fused_kerneliibPKdS0_S0_S0_S0_S0_S0_S0_PdS1_:
[----:B------:R-:W-:Y:S01]  /*0000*/  LDC R1, c[0x0][0x37c] ;  /* 0x0000df00ff017b82 */ /* 0x000fe20000000800 */
[----:B------:R-:W0:Y:S07]  /*0010*/  S2R R3, SR_TID.X ;  /* 0x0000000000037919 */ /* 0x000e2e0000002100 */
[----:B------:R-:W0:Y:S01]  /*0020*/  S2UR UR4, SR_CTAID.X ;  /* 0x00000000000479c3 */ /* 0x000e220000002500 */
[----:B------:R-:W1:Y:S07]  /*0030*/  LDCU UR5, c[0x0][0x380] ;  /* 0x00007000ff0577ac */ /* 0x000e6e0008000800 */
[----:B------:R-:W0:Y:S02]  /*0040*/  LDC R0, c[0x0][0x360] ;  /* 0x0000d800ff007b82 */ /* 0x000e240000000800 */
[----:B0-----:R-:W-:-:S05]  /*0050*/  IMAD R0, R0, UR4, R3 ;  /* 0x0000000400007c24 */ /* 0x001fca000f8e0203 */
[----:B-1----:R-:W-:-:S13]  /*0060*/  ISETP.GE.AND P0, PT, R0, UR5, PT ;  /* 0x0000000500007c0c */ /* 0x002fda000bf06270 */
[----:B------:R-:W-:Y:S05]  /*0070*/  @P0 EXIT ;  /* 0x000000000000094d */ /* 0x000fea0003800000 */
[----:B------:R-:W0:Y:S01]  /*0080*/  LDC.64 R34, c[0x0][0x398] ;  /* 0x0000e600ff227b82 */ /* 0x000e220000000a00 */
[----:B------:R-:W1:Y:S07]  /*0090*/  LDCU.64 UR6, c[0x0][0x358] ;  /* 0x00006b00ff0677ac */ /* 0x000e6e0008000a00 */
[----:B------:R-:W2:Y:S01]  /*00a0*/  LDC.64 R2, c[0x0][0x3a0] ;  /* 0x0000e800ff027b82 */ /* 0x000ea20000000a00 */
[----:B0-----:R-:W-:-:S06]  /*00b0*/  IMAD.WIDE R34, R0, 0x8, R34 ;  /* 0x0000000800227825 */ /* 0x001fcc00078e0222 */
[----:B-1----:R-:W3:Y:S01]  /*00c0*/  LDG.E.64 R34, desc[UR6][R34.64] ;  /* 0x0000000622227981 */ /* 0x002ee2000c1e1b00 */
[----:B------:R-:W-:Y:S01]  /*00d0*/  UMOV UR4, 0xc924223 ;  /* 0x0c92422300047882 */ /* 0x000fe20000000000 */
[----:B------:R-:W-:Y:S01]  /*00e0*/  UMOV UR5, 0x3bc79ca1 ;  /* 0x3bc79ca100057882 */ /* 0x000fe20000000000 */
[----:B--2---:R-:W-:Y:S01]  /*00f0*/  IMAD.WIDE R2, R0, 0x8, R2 ;  /* 0x0000000800027825 */ /* 0x004fe200078e0202 */
[----:B---3--:R-:W-:-:S14]  /*0100*/  DSETP.GEU.AND P0, PT, R34, UR4, PT ;  /* 0x0000000422007e2a */ /* 0x008fdc000bf0e000 */
[----:B------:R-:W-:Y:S05]  /*0110*/  @P0 BRA `(.L_x_4) ;  /* 0x00000004001c0947 */ /* 0x000fea0003800000 */
[----:B------:R-:W0:Y:S01]  /*0120*/  LDCU.64 UR8, c[0x0][0x3d0] ;  /* 0x00007a00ff0877ac */ /* 0x000e220008000a00 */
[----:B------:R-:W1:Y:S01]  /*0130*/  LDCU.U8 UR4, c[0x0][0x388] ;  /* 0x00007100ff0477ac */ /* 0x000e620008000000 */
[----:B0-----:R-:W-:Y:S01]  /*0140*/  ISETP.NE.U32.AND P0, PT, RZ, UR8, PT ;  /* 0x00000008ff007c0c */ /* 0x001fe2000bf05070 */
[----:B-1----:R-:W-:-:S03]  /*0150*/  UPRMT UR4, UR4, 0x8880, URZ ;  /* 0x0000888004047896 */ /* 0x002fc600080000ff */
[----:B------:R-:W-:-:S04]  /*0160*/  ISETP.NE.AND.EX P0, PT, RZ, UR9, PT, P0 ;  /* 0x00000009ff007c0c */ /* 0x000fc8000bf05300 */
[----:B------:R-:W-:-:S13]  /*0170*/  ISETP.NE.OR P0, PT, RZ, UR4, !P0 ;  /* 0x00000004ff007c0c */ /* 0x000fda000c705670 */
[----:B------:R-:W0:Y:S02]  /*0180*/  @!P0 LDC.64 R2, c[0x0][0x3d0] ;  /* 0x0000f400ff028b82 */ /* 0x000e240000000a00 */
[----:B0-----:R-:W-:-:S05]  /*0190*/  @!P0 IMAD.WIDE R2, R0, 0x8, R2 ;  /* 0x0000000800028825 */ /* 0x001fca00078e0202 */
[----:B------:R0:W-:Y:S01]  /*01a0*/  @!P0 STG.E.64 desc[UR6][R2.64], RZ ;  /* 0x000000ff02008986 */ /* 0x0001e2000c101b06 */
[----:B------:R-:W-:Y:S05]  /*01b0*/  @!P0 EXIT ;  /* 0x000000000000894d */ /* 0x000fea0003800000 */
[----:B------:R-:W1:Y:S01]  /*01c0*/  LDC R9, c[0x0][0x384] ;  /* 0x0000e100ff097b82 */ /* 0x000e620000000800 */
[----:B------:R-:W-:-:S04]  /*01d0*/  ISETP.NE.AND P0, PT, RZ, UR4, PT ;  /* 0x00000004ff007c0c */ /* 0x000fc8000bf05270 */
[----:B-1----:R-:W-:-:S13]  /*01e0*/  ISETP.LT.OR P0, PT, R9, 0x1, !P0 ;  /* 0x000000010900780c */ /* 0x002fda0004701670 */
[----:B------:R-:W-:Y:S05]  /*01f0*/  @P0 EXIT ;  /* 0x000000000000094d */ /* 0x000fea0003800000 */
[C---:B0-----:R-:W-:Y:S01]  /*0200*/  VIADD R2, R9.reuse, 0xffffffff ;  /* 0xffffffff09027836 */ /* 0x041fe20000000000 */
[----:B------:R-:W-:Y:S01]  /*0210*/  LOP3.LUT R6, R9, 0x7, RZ, 0xc0, !PT ;  /* 0x0000000709067812 */ /* 0x000fe200078ec0ff */
[----:B------:R-:W-:Y:S02]  /*0220*/  IMAD R0, R0, R9, RZ ;  /* 0x0000000900007224 */ /* 0x000fe400078e02ff */
[----:B------:R-:W-:Y:S01]  /*0230*/  IMAD.MOV.U32 R5, RZ, RZ, RZ ;  /* 0x000000ffff057224 */ /* 0x000fe200078e00ff */
[----:B------:R-:W-:Y:S02]  /*0240*/  ISETP.GE.U32.AND P0, PT, R2, 0x7, PT ;  /* 0x000000070200780c */ /* 0x000fe40003f06070 */
[----:B------:R-:W-:-:S11]  /*0250*/  ISETP.NE.AND P1, PT, R6, RZ, PT ;  /* 0x000000ff0600720c */ /* 0x000fd60003f25270 */
[----:B------:R-:W-:Y:S05]  /*0260*/  @!P0 BRA `(.L_x_5) ;  /* 0x0000000000548947 */ /* 0x000fea0003800000 */
[----:B------:R-:W0:Y:S01]  /*0270*/  LDCU.64 UR4, c[0x0][0x3d8] ;  /* 0x00007b00ff0477ac */ /* 0x000e220008000a00 */
[----:B------:R-:W-:Y:S01]  /*0280*/  LOP3.LUT R5, R9, 0x7ffffff8, RZ, 0xc0, !PT ;  /* 0x7ffffff809057812 */ /* 0x000fe200078ec0ff */
[----:B------:R-:W-:-:S04]  /*0290*/  IMAD.MOV.U32 R7, RZ, RZ, R0 ;  /* 0x000000ffff077224 */ /* 0x000fc800078e0000 */
[----:B------:R-:W-:Y:S01]  /*02a0*/  IMAD.MOV R4, RZ, RZ, -R5 ;  /* 0x000000ffff047224 */ /* 0x000fe200078e0a05 */
[----:B0-----:R-:W-:-:S04]  /*02b0*/  UIADD3 UR4, UP0, UPT, UR4, 0x20, URZ ;  /* 0x0000002004047890 */ /* 0x001fc8000ff1e0ff */
[----:B------:R-:W-:-:S12]  /*02c0*/  UIADD3.X UR5, UPT, UPT, URZ, UR5, URZ, UP0, !UPT ;  /* 0x00000005ff057290 */ /* 0x000fd800087fe4ff */
.L_x_6:
[----:B0-----:R-:W-:Y:S02]  /*02d0*/  IMAD.U32 R2, RZ, RZ, UR4 ;  /* 0x00000004ff027e24 */ /* 0x001fe4000f8e00ff */
[----:B------:R-:W-:Y:S02]  /*02e0*/  IMAD.U32 R3, RZ, RZ, UR5 ;  /* 0x00000005ff037e24 */ /* 0x000fe4000f8e00ff */
[----:B------:R-:W-:Y:S02]  /*02f0*/  VIADD R4, R4, 0x8 ;  /* 0x0000000804047836 */ /* 0x000fe40000000000 */
[----:B------:R-:W-:-:S03]  /*0300*/  IMAD.WIDE R2, R7, 0x8, R2 ;  /* 0x0000000807027825 */ /* 0x000fc600078e0202 */
[----:B------:R-:W-:Y:S01]  /*0310*/  ISETP.NE.AND P0, PT, R4, RZ, PT ;  /* 0x000000ff0400720c */ /* 0x000fe20003f05270 */
[----:B------:R-:W-:Y:S01]  /*0320*/  VIADD R7, R7, 0x8 ;  /* 0x0000000807077836 */ /* 0x000fe20000000000 */
[----:B------:R0:W-:Y:S04]  /*0330*/  STG.E.64 desc[UR6][R2.64+-0x20], RZ ;  /* 0xffffe0ff02007986 */ /* 0x0001e8000c101b06 */
[----:B------:R0:W-:Y:S04]  /*0340*/  STG.E.64 desc[UR6][R2.64+-0x18], RZ ;  /* 0xffffe8ff02007986 */ /* 0x0001e8000c101b06 */
[----:B------:R0:W-:Y:S04]  /*0350*/  STG.E.64 desc[UR6][R2.64+-0x10], RZ ;  /* 0xfffff0ff02007986 */ /* 0x0001e8000c101b06 */
[----:B------:R0:W-:Y:S04]  /*0360*/  STG.E.64 desc[UR6][R2.64+-0x8], RZ ;  /* 0xfffff8ff02007986 */ /* 0x0001e8000c101b06 */
[----:B------:R0:W-:Y:S04]  /*0370*/  STG.E.64 desc[UR6][R2.64], RZ ;  /* 0x000000ff02007986 */ /* 0x0001e8000c101b06 */
[----:B------:R0:W-:Y:S04]  /*0380*/  STG.E.64 desc[UR6][R2.64+0x8], RZ ;  /* 0x000008ff02007986 */ /* 0x0001e8000c101b06 */
[----:B------:R0:W-:Y:S04]  /*0390*/  STG.E.64 desc[UR6][R2.64+0x10], RZ ;  /* 0x000010ff02007986 */ /* 0x0001e8000c101b06 */
[----:B------:R0:W-:Y:S01]  /*03a0*/  STG.E.64 desc[UR6][R2.64+0x18], RZ ;  /* 0x000018ff02007986 */ /* 0x0001e2000c101b06 */
[----:B------:R-:W-:Y:S05]  /*03b0*/  @P0 BRA `(.L_x_6) ;  /* 0xfffffffc00c40947 */ /* 0x000fea000383ffff */
.L_x_5:
[----:B------:R-:W-:Y:S05]  /*03c0*/  @!P1 EXIT ;  /* 0x000000000000994d */ /* 0x000fea0003800000 */
[----:B------:R-:W-:Y:S02]  /*03d0*/  ISETP.GE.U32.AND P0, PT, R6, 0x4, PT ;  /* 0x000000040600780c */ /* 0x000fe40003f06070 */
[----:B------:R-:W-:-:S04]  /*03e0*/  LOP3.LUT R4, R9, 0x3, RZ, 0xc0, !PT ;  /* 0x0000000309047812 */ /* 0x000fc800078ec0ff */
[----:B------:R-:W-:-:S07]  /*03f0*/  ISETP.NE.AND P1, PT, R4, RZ, PT ;  /* 0x000000ff0400720c */ /* 0x000fce0003f25270 */
[----:B------:R-:W-:Y:S06]  /*0400*/  @!P0 BRA `(.L_x_7) ;  /* 0x0000000000208947 */ /* 0x000fec0003800000 */
[----:B0-----:R-:W0:Y:S01]  /*0410*/  LDC.64 R2, c[0x0][0x3d8] ;  /* 0x0000f600ff027b82 */ /* 0x001e220000000a00 */
[----:B------:R-:W-:Y:S02]  /*0420*/  IMAD.IADD R7, R0, 0x1, R5 ;  /* 0x0000000100077824 */ /* 0x000fe400078e0205 */
[----:B------:R-:W-:Y:S02]  /*0430*/  VIADD R5, R5, 0x4 ;  /* 0x0000000405057836 */ /* 0x000fe40000000000 */
[----:B0-----:R-:W-:-:S05]  /*0440*/  IMAD.WIDE R2, R7, 0x8, R2 ;  /* 0x0000000807027825 */ /* 0x001fca00078e0202 */
[----:B------:R1:W-:Y:S04]  /*0450*/  STG.E.64 desc[UR6][R2.64], RZ ;  /* 0x000000ff02007986 */ /* 0x0003e8000c101b06 */
[----:B------:R1:W-:Y:S04]  /*0460*/  STG.E.64 desc[UR6][R2.64+0x8], RZ ;  /* 0x000008ff02007986 */ /* 0x0003e8000c101b06 */
[----:B------:R1:W-:Y:S04]  /*0470*/  STG.E.64 desc[UR6][R2.64+0x10], RZ ;  /* 0x000010ff02007986 */ /* 0x0003e8000c101b06 */
[----:B------:R1:W-:Y:S02]  /*0480*/  STG.E.64 desc[UR6][R2.64+0x18], RZ ;  /* 0x000018ff02007986 */ /* 0x0003e4000c101b06 */
.L_x_7:
[----:B------:R-:W-:Y:S05]  /*0490*/  @!P1 EXIT ;  /* 0x000000000000994d */ /* 0x000fea0003800000 */
[----:B------:R-:W-:Y:S02]  /*04a0*/  ISETP.NE.AND P0, PT, R4, 0x1, PT ;  /* 0x000000010400780c */ /* 0x000fe40003f05270 */
[----:B------:R-:W-:-:S04]  /*04b0*/  LOP3.LUT R4, R9, 0x1, RZ, 0xc0, !PT ;  /* 0x0000000109047812 */ /* 0x000fc800078ec0ff */
[----:B------:R-:W-:-:S07]  /*04c0*/  ISETP.NE.U32.AND P1, PT, R4, 0x1, PT ;  /* 0x000000010400780c */ /* 0x000fce0003f25070 */
[----:B01----:R-:W0:Y:S01]  /*04d0*/  @P0 LDC.64 R2, c[0x0][0x3d8] ;  /* 0x0000f600ff020b82 */ /* 0x003e220000000a00 */
[----:B------:R-:W-:-:S04]  /*04e0*/  @P0 IMAD.IADD R7, R0, 0x1, R5 ;  /* 0x0000000100070824 */ /* 0x000fc800078e0205 */
[----:B0-----:R-:W-:-:S05]  /*04f0*/  @P0 IMAD.WIDE R2, R7, 0x8, R2 ;  /* 0x0000000807020825 */ /* 0x001fca00078e0202 */
[----:B------:R0:W-:Y:S04]  /*0500*/  @P0 STG.E.64 desc[UR6][R2.64], RZ ;  /* 0x000000ff02000986 */ /* 0x0001e8000c101b06 */
[----:B------:R0:W-:Y:S01]  /*0510*/  @P0 STG.E.64 desc[UR6][R2.64+0x8], RZ ;  /* 0x000008ff02000986 */ /* 0x0001e2000c101b06 */
[----:B------:R-:W-:Y:S05]  /*0520*/  @P1 EXIT ;  /* 0x000000000000194d */ /* 0x000fea0003800000 */
[----:B0-----:R-:W0:Y:S01]  /*0530*/  LDC.64 R2, c[0x0][0x3d8] ;  /* 0x0000f600ff027b82 */ /* 0x001e220000000a00 */
[----:B------:R-:W-:-:S05]  /*0540*/  @P0 IADD3 R5, PT, PT, R5, 0x2, RZ ;  /* 0x0000000205050810 */ /* 0x000fca0007ffe0ff */
[----:B------:R-:W-:-:S04]  /*0550*/  IMAD.IADD R5, R0, 0x1, R5 ;  /* 0x0000000100057824 */ /* 0x000fc800078e0205 */
[----:B0-----:R-:W-:-:S05]  /*0560*/  IMAD.WIDE R2, R5, 0x8, R2 ;  /* 0x0000000805027825 */ /* 0x001fca00078e0202 */
[----:B------:R-:W-:Y:S01]  /*0570*/  STG.E.64 desc[UR6][R2.64], RZ ;  /* 0x000000ff02007986 */ /* 0x000fe2000c101b06 */
[----:B------:R-:W-:Y:S05]  /*0580*/  EXIT ;  /* 0x000000000000794d */ /* 0x000fea0003800000 */
.L_x_4:
[----:B------:R-:W5:Y:S01]  /*0590*/  LDG.E.64 R2, desc[UR6][R2.64] ;  /* 0x0000000602027981 */ /* 0x000f62000c1e1b00 */
[----:B------:R-:W-:Y:S01]  /*05a0*/  DADD R4, -RZ, |R34| ;  /* 0x00000000ff047229 */ /* 0x000fe20000000522 */
[----:B------:R-:W-:Y:S09]  /*05b0*/  BSSY.RECONVERGENT B0, `(.L_x_8) ;  /* 0x0000004000007945 */ /* 0x000ff20003800200 */
[----:B------:R-:W-:Y:S01]  /*05c0*/  IMAD.MOV.U32 R14, RZ, RZ, R4 ;  /* 0x000000ffff0e7224 */ /* 0x000fe200078e0004 */
[----:B------:R-:W-:-:S07]  /*05d0*/  MOV R4, 0x5f0 ;  /* 0x000005f000047802 */ /* 0x000fce0000000f00 */
[----:B-----5:R-:W-:Y:S05]  /*05e0*/  CALL.REL.NOINC `($_Z16gga_fused_kerneliibPKdS0_S0_S0_S0_S0_S0_S0_PdS1_$__internal_accurate_pow) ;  /* 0x0000006000147944 */ /* 0x020fea0003c00000 */
[----:B------:R-:W-:Y:S05]  /*05f0*/  BSYNC.RECONVERGENT B0 ;  /* 0x0000000000007941 */ /* 0x000fea0003800200 */
.L_x_8:
[----:B------:R-:W-:Y:S01]  /*0600*/  IMAD.MOV.U32 R8, RZ, RZ, 0x55555555 ;  /* 0x55555555ff087424 */ /* 0x000fe200078e00ff */
[----:B------:R-:W-:Y:S01]  /*0610*/  ISETP.GE.AND P0, PT, R35, RZ, PT ;  /* 0x000000ff2300720c */ /* 0x000fe20003f06270 */
[----:B------:R-:W-:Y:S01]  /*0620*/  IMAD.MOV.U32 R9, RZ, RZ, 0x3fd55555 ;  /* 0x3fd55555ff097424 */ /* 0x000fe200078e00ff */
[----:B------:R-:W-:Y:S02]  /*0630*/  BSSY.RECONVERGENT B0, `(.L_x_9) ;  /* 0x000000d000007945 */ /* 0x000fe40003800200 */
[----:B------:R-:W-:Y:S02]  /*0640*/  FSEL R6, R12, RZ, P0 ;  /* 0x000000ff0c067208 */ /* 0x000fe40000000000 */
[----:B------:R-:W-:Y:S01]  /*0650*/  FSEL R7, R13, -QNAN , P0 ;  /* 0xfff800000d077808 */ /* 0x000fe20000000000 */
[----:B------:R-:W-:-:S10]  /*0660*/  DADD R4, R34, R8 ;  /* 0x0000000022047229 */ /* 0x000fd40000000008 */
[----:B------:R-:W-:-:S04]  /*0670*/  LOP3.LUT R4, R5, 0x7ff00000, RZ, 0xc0, !PT ;  /* 0x7ff0000005047812 */ /* 0x000fc800078ec0ff */
[----:B------:R-:W-:-:S13]  /*0680*/  ISETP.NE.AND P1, PT, R4, 0x7ff00000, PT ;  /* 0x7ff000000400780c */ /* 0x000fda0003f25270 */
[----:B------:R-:W-:Y:S05]  /*0690*/  @P1 BRA `(.L_x_10) ;  /* 0x0000000000181947 */ /* 0x000fea0003800000 */
[----:B------:R-:W-:-:S14]  /*06a0*/  DSETP.NAN.AND P0, PT, R34, R34, PT ;  /* 0x000000222200722a */ /* 0x000fdc0003f08000 */
[----:B------:R-:W-:Y:S01]  /*06b0*/  @P0 DADD R6, R34, R8 ;  /* 0x0000000022060229 */ /* 0x000fe20000000008 */
[----:B------:R-:W-:Y:S10]  /*06c0*/  @P0 BRA `(.L_x_10) ;  /* 0x00000000000c0947 */ /* 0x000ff40003800000 */
[----:B------:R-:W-:-:S14]  /*06d0*/  DSETP.NEU.AND P0, PT, R34, +INF , PT ;  /* 0x7ff000002200742a */ /* 0x000fdc0003f0d000 */
[----:B------:R-:W-:Y:S02]  /*06e0*/  @!P0 IMAD.MOV.U32 R6, RZ, RZ, 0x0 ;  /* 0x00000000ff068424 */ /* 0x000fe400078e00ff */
[----:B------:R-:W-:-:S07]  /*06f0*/  @!P0 IMAD.MOV.U32 R7, RZ, RZ, 0x7ff00000 ;  /* 0x7ff00000ff078424 */ /* 0x000fce00078e00ff */
.L_x_10:
[----:B------:R-:W-:Y:S05]  /*0700*/  BSYNC.RECONVERGENT B0 ;  /* 0x0000000000007941 */ /* 0x000fea0003800200 */
.L_x_9:
[----:B------:R-:W-:Y:S01]  /*0710*/  UMOV UR4, 0x2e9d68cd ;  /* 0x2e9d68cd00047882 */ /* 0x000fe20000000000 */
[----:B------:R-:W-:Y:S01]  /*0720*/  UMOV UR5, 0x403d9bdb ;  /* 0x403d9bdb00057882 */ /* 0x000fe20000000000 */
[----:B------:R-:W-:Y:S01]  /*0730*/  BSSY.RECONVERGENT B0, `(.L_x_11) ;  /* 0x000000c000007945 */ /* 0x000fe20003800200 */
[----:B------:R-:W-:-:S08]  /*0740*/  DMUL R8, R34, UR4 ;  /* 0x0000000422087c28 */ /* 0x000fd00008000000 */
[----:B------:R-:W-:-:S14]  /*0750*/  DSETP.NEU.AND P0, PT, R8, RZ, PT ;  /* 0x000000ff0800722a */ /* 0x000fdc0003f0d000 */
[----:B------:R-:W-:Y:S01]  /*0760*/  @!P0 CS2R R4, SRZ ;  /* 0x0000000000048805 */ /* 0x000fe2000001ff00 */
[----:B------:R-:W-:Y:S06]  /*0770*/  @!P0 BRA `(.L_x_12) ;  /* 0x00000000001c8947 */ /* 0x000fec0003800000 */
[----:B------:R-:W-:-:S10]  /*0780*/  DADD R4, -RZ, |R8| ;  /* 0x00000000ff047229 */ /* 0x000fd40000000508 */
[----:B------:R-:W-:Y:S01]  /*0790*/  IMAD.MOV.U32 R14, RZ, RZ, R4 ;  /* 0x000000ffff0e7224 */ /* 0x000fe200078e0004 */
[----:B------:R-:W-:-:S07]  /*07a0*/  MOV R4, 0x7c0 ;  /* 0x000007c000047802 */ /* 0x000fce0000000f00 */
[----:B------:R-:W-:Y:S05]  /*07b0*/  CALL.REL.NOINC `($_Z16gga_fused_kerneliibPKdS0_S0_S0_S0_S0_S0_S0_PdS1_$__internal_accurate_pow) ;  /* 0x0000005c00a07944 */ /* 0x000fea0003c00000 */
[----:B------:R-:W-:-:S04]  /*07c0*/  ISETP.GE.AND P0, PT, R9, RZ, PT ;  /* 0x000000ff0900720c */ /* 0x000fc80003f06270 */
[----:B------:R-:W-:Y:S02]  /*07d0*/  FSEL R4, R12, RZ, P0 ;  /* 0x000000ff0c047208 */ /* 0x000fe40000000000 */
[----:B------:R-:W-:-:S07]  /*07e0*/  FSEL R5, R13, -QNAN , P0 ;  /* 0xfff800000d057808 */ /* 0x000fce0000000000 */
.L_x_12:
[----:B------:R-:W-:Y:S05]  /*07f0*/  BSYNC.RECONVERGENT B0 ;  /* 0x0000000000007941 */ /* 0x000fea0003800200 */
.L_x_11:
[----:B------:R-:W-:Y:S01]  /*0800*/  IMAD.MOV.U32 R12, RZ, RZ, 0x55555555 ;  /* 0x55555555ff0c7424 */ /* 0x000fe200078e00ff */
[----:B------:R-:W-:Y:S01]  /*0810*/  BSSY.RECONVERGENT B0, `(.L_x_13) ;  /* 0x000000d000007945 */ /* 0x000fe20003800200 */
[----:B------:R-:W-:Y:S01]  /*0820*/  IMAD.MOV.U32 R13, RZ, RZ, 0x3fd55555 ;  /* 0x3fd55555ff0d7424 */ /* 0x000fe200078e00ff */
[----:B------:R-:W-:-:S05]  /*0830*/  DSETP.NEU.AND P1, PT, R8, 1, PT ;  /* 0x3ff000000800742a */ /* 0x000fca0003f2d000 */
[----:B------:R-:W-:-:S10]  /*0840*/  DADD R10, R8, R12 ;  /* 0x00000000080a7229 */ /* 0x000fd4000000000c */
[----:B------:R-:W-:-:S04]  /*0850*/  LOP3.LUT R10, R11, 0x7ff00000, RZ, 0xc0, !PT ;  /* 0x7ff000000b0a7812 */ /* 0x000fc800078ec0ff */
[----:B------:R-:W-:-:S13]  /*0860*/  ISETP.NE.AND P0, PT, R10, 0x7ff00000, PT ;  /* 0x7ff000000a00780c */ /* 0x000fda0003f05270 */
[----:B------:R-:W-:Y:S05]  /*0870*/  @P0 BRA `(.L_x_14) ;  /* 0x0000000000180947 */ /* 0x000fea0003800000 */
[----:B------:R-:W-:-:S14]  /*0880*/  DSETP.NAN.AND P0, PT, R8, R8, PT ;  /* 0x000000080800722a */ /* 0x000fdc0003f08000 */
[----:B------:R-:W-:Y:S01]  /*0890*/  @P0 DADD R4, R8, R12 ;  /* 0x0000000008040229 */ /* 0x000fe2000000000c */
[----:B------:R-:W-:Y:S10]  /*08a0*/  @P0 BRA `(.L_x_14) ;  /* 0x00000000000c0947 */ /* 0x000ff40003800000 */
[----:B------:R-:W-:-:S14]  /*08b0*/  DSETP.NEU.AND P0, PT, |R8|, +INF , PT ;  /* 0x7ff000000800742a */ /* 0x000fdc0003f0d200 */
[----:B------:R-:W-:Y:S02]  /*08c0*/  @!P0 IMAD.MOV.U32 R4, RZ, RZ, 0x0 ;  /* 0x00000000ff048424 */ /* 0x000fe400078e00ff */
[----:B------:R-:W-:-:S07]  /*08d0*/  @!P0 IMAD.MOV.U32 R5, RZ, RZ, 0x7ff00000 ;  /* 0x7ff00000ff058424 */ /* 0x000fce00078e00ff */
.L_x_14:
[----:B------:R-:W-:Y:S05]  /*08e0*/  BSYNC.RECONVERGENT B0 ;  /* 0x0000000000007941 */ /* 0x000fea0003800200 */
.L_x_13:
[----:B------:R-:W-:Y:S01]  /*08f0*/  UMOV UR4, 0xbe506019 ;  /* 0xbe50601900047882 */ /* 0x000fe20000000000 */
[----:B------:R-:W-:Y:S01]  /*0900*/  UMOV UR5, 0x3a1fb0f6 ;  /* 0x3a1fb0f600057882 */ /* 0x000fe20000000000 */
[----:B------:R-:W-:Y:S01]  /*0910*/  BSSY.RECONVERGENT B1, `(.L_x_15) ;  /* 0x0000025000017945 */ /* 0x000fe20003800200 */
[----:B------:R-:W-:Y:S01]  /*0920*/  DSETP.GT.AND P0, PT, R2, UR4, PT ;  /* 0x0000000402007e2a */ /* 0x000fe2000bf04000 */
[----:B------:R-:W-:Y:S02]  /*0930*/  FSEL R32, R4, RZ, P1 ;  /* 0x000000ff04207208 */ /* 0x000fe40000800000 */
[----:B------:R-:W-:Y:S02]  /*0940*/  CS2R R14, SRZ ;  /* 0x00000000000e7805 */ /* 0x000fe4000001ff00 */
[----:B------:R-:W-:-:S09]  /*0950*/  FSEL R33, R5, 1.875, P1 ;  /* 0x3ff0000005217808 */ /* 0x000fd20000800000 */
[----:B------:R-:W-:Y:S05]  /*0960*/  @!P0 BRA `(.L_x_16) ;  /* 0x00000000007c8947 */ /* 0x000fea0003800000 */
[C---:B------:R-:W-:Y:S01]  /*0970*/  DMUL R4, R32.reuse, 4 ;  /* 0x4010000020047828 */ /* 0x040fe20000000000 */
[----:B------:R-:W-:Y:S01]  /*0980*/  FSETP.GEU.AND P1, PT, |R3|, 6.5827683646048100446e-37, PT ;  /* 0x036000000300780b */ /* 0x000fe20003f2e200 */
[----:B------:R-:W-:Y:S01]  /*0990*/  UMOV UR4, 0x4ad4b81f ;  /* 0x4ad4b81f00047882 */ /* 0x000fe20000000000 */
[----:B------:R-:W-:Y:S01]  /*09a0*/  UMOV UR5, 0x358dee7a ;  /* 0x358dee7a00057882 */ /* 0x000fe20000000000 */
[----:B------:R-:W-:Y:S04]  /*09b0*/  BSSY.RECONVERGENT B2, `(.L_x_17) ;  /* 0x0000018000027945 */ /* 0x000fe80003800200 */
[----:B------:R-:W-:-:S08]  /*09c0*/  DMUL R4, R32, R4 ;  /* 0x0000000420047228 */ /* 0x000fd00000000000 */
[----:B------:R-:W-:-:S08]  /*09d0*/  DMUL R4, R34, R4 ;  /* 0x0000000422047228 */ /* 0x000fd00000000000 */
[----:B------:R-:W-:Y:S01]  /*09e0*/  DMUL R12, R34, R4 ;  /* 0x00000004220c7228 */ /* 0x000fe20000000000 */
[----:B------:R-:W-:-:S05]  /*09f0*/  MOV R4, 0x1 ;  /* 0x0000000100047802 */ /* 0x000fca0000000f00 */
[----:B------:R-:W0:Y:S02]  /*0a00*/  MUFU.RCP64H R5, R13 ;  /* 0x0000000d00057308 */ /* 0x000e240000001800 */
[C---:B------:R-:W-:Y:S02]  /*0a10*/  DSETP.GT.AND P4, PT, R12.reuse, UR4, PT ;  /* 0x000000040c007e2a */ /* 0x040fe4000bf84000 */
[----:B0-----:R-:W-:-:S08]  /*0a20*/  DFMA R8, -R12, R4, 1 ;  /* 0x3ff000000c08742b */ /* 0x001fd00000000104 */
[----:B------:R-:W-:-:S08]  /*0a30*/  DFMA R8, R8, R8, R8 ;  /* 0x000000080808722b */ /* 0x000fd00000000008 */
[----:B------:R-:W-:-:S08]  /*0a40*/  DFMA R8, R4, R8, R4 ;  /* 0x000000080408722b */ /* 0x000fd00000000004 */
[----:B------:R-:W-:-:S08]  /*0a50*/  DFMA R4, -R12, R8, 1 ;  /* 0x3ff000000c04742b */ /* 0x000fd00000000108 */
[----:B------:R-:W-:-:S08]  /*0a60*/  DFMA R4, R8, R4, R8 ;  /* 0x000000040804722b */ /* 0x000fd00000000008 */
[----:B------:R-:W-:-:S08]  /*0a70*/  DMUL R10, R2, R4 ;  /* 0x00000004020a7228 */ /* 0x000fd00000000000 */
[----:B------:R-:W-:-:S08]  /*0a80*/  DFMA R8, -R12, R10, R2 ;  /* 0x0000000a0c08722b */ /* 0x000fd00000000102 */
[----:B------:R-:W-:-:S10]  /*0a90*/  DFMA R10, R4, R8, R10 ;  /* 0x00000008040a722b */ /* 0x000fd4000000000a */
[----:B------:R-:W-:-:S05]  /*0aa0*/  FFMA R4, RZ, R13, R11 ;  /* 0x0000000dff047223 */ /* 0x000fca000000000b */
[----:B------:R-:W-:-:S13]  /*0ab0*/  FSETP.GT.AND P0, PT, |R4|, 1.469367938527859385e-39, PT ;  /* 0x001000000400780b */ /* 0x000fda0003f04200 */
[----:B------:R-:W-:Y:S05]  /*0ac0*/  @P0 BRA P1, `(.L_x_18) ;  /* 0x0000000000180947 */ /* 0x000fea0000800000 */
[----:B------:R-:W-:Y:S01]  /*0ad0*/  IMAD.MOV.U32 R10, RZ, RZ, R13 ;  /* 0x000000ffff0a7224 */ /* 0x000fe200078e000d */
[----:B------:R-:W-:Y:S01]  /*0ae0*/  MOV R8, 0xb20 ;  /* 0x00000b2000087802 */ /* 0x000fe20000000f00 */
[----:B------:R-:W-:Y:S02]  /*0af0*/  IMAD.MOV.U32 R11, RZ, RZ, R2 ;  /* 0x000000ffff0b7224 */ /* 0x000fe400078e0002 */
[----:B------:R-:W-:-:S07]  /*0b00*/  IMAD.MOV.U32 R9, RZ, RZ, R3 ;  /* 0x000000ffff097224 */ /* 0x000fce00078e0003 */
[----:B------:R-:W-:Y:S05]  /*0b10*/  CALL.REL.NOINC `($__internal_1_$__cuda_sm20_div_rn_f64_full) ;  /* 0x0000005000787944 */ /* 0x000fea0003c00000 */
[----:B------:R-:W-:-:S07]  /*0b20*/  IMAD.MOV.U32 R11, RZ, RZ, R9 ;  /* 0x000000ffff0b7224 */ /* 0x000fce00078e0009 */
.L_x_18:
[----:B------:R-:W-:Y:S05]  /*0b30*/  BSYNC.RECONVERGENT B2 ;  /* 0x0000000000027941 */ /* 0x000fea0003800200 */
.L_x_17:
[----:B------:R-:W-:Y:S02]  /*0b40*/  FSEL R14, R10, RZ, P4 ;  /* 0x000000ff0a0e7208 */ /* 0x000fe40002000000 */
[----:B------:R-:W-:-:S07]  /*0b50*/  FSEL R15, R11, RZ, P4 ;  /* 0x000000ff0b0f7208 */ /* 0x000fce0002000000 */
.L_x_16:
[----:B------:R-:W-:Y:S05]  /*0b60*/  BSYNC.RECONVERGENT B1 ;  /* 0x0000000000017941 */ /* 0x000fea0003800200 */
.L_x_15:
[----:B------:R-:W0:Y:S01]  /*0b70*/  MUFU.RCP64H R5, 0.80399990081787109375 ;  /* 0x3fe9ba5e00057908 */ /* 0x000e220000001800 */
[----:B------:R-:W-:Y:S01]  /*0b80*/  IMAD.MOV.U32 R12, RZ, RZ, 0x353f7cee ;  /* 0x353f7ceeff0c7424 */ /* 0x000fe200078e00ff */
[----:B------:R-:W-:Y:S01]  /*0b90*/  UMOV UR4, 0xa2000000 ;  /* 0xa200000000047882 */ /* 0x000fe20000000000 */
[----:B------:R-:W-:Y:S01]  /*0ba0*/  IMAD.MOV.U32 R13, RZ, RZ, 0x3fe9ba5e ;  /* 0x3fe9ba5eff0d7424 */ /* 0x000fe200078e00ff */
[----:B------:R-:W-:Y:S01]  /*0bb0*/  UMOV UR5, 0x426d1a94 ;  /* 0x426d1a9400057882 */ /* 0x000fe20000000000 */
[----:B------:R-:W-:Y:S01]  /*0bc0*/  IMAD.MOV.U32 R4, RZ, RZ, 0x1 ;  /* 0x00000001ff047424 */ /* 0x000fe200078e00ff */
[----:B------:R-:W-:Y:S01]  /*0bd0*/  DSETP.GT.AND P0, PT, R14, UR4, PT ;  /* 0x000000040e007e2a */ /* 0x000fe2000bf04000 */
[----:B------:R-:W-:Y:S01]  /*0be0*/  UMOV UR4, 0xe80c25e ;  /* 0x0e80c25e00047882 */ /* 0x000fe20000000000 */
[----:B------:R-:W-:Y:S01]  /*0bf0*/  UMOV UR5, 0x3fcc1911 ;  /* 0x3fcc191100057882 */ /* 0x000fe20000000000 */
[----:B------:R-:W-:Y:S02]  /*0c00*/  BSSY.RECONVERGENT B1, `(.L_x_19) ;  /* 0x000001a000017945 */ /* 0x000fe40003800200 */
[----:B0-----:R-:W-:-:S08]  /*0c10*/  DFMA R8, R4, -R12, 1 ;  /* 0x3ff000000408742b */ /* 0x001fd0000000080c */
[----:B------:R-:W-:-:S08]  /*0c20*/  DFMA R8, R8, R8, R8 ;  /* 0x000000080808722b */ /* 0x000fd00000000008 */
[----:B------:R-:W-:Y:S01]  /*0c30*/  DFMA R8, R4, R8, R4 ;  /* 0x000000080408722b */ /* 0x000fe20000000004 */
[----:B------:R-:W-:Y:S02]  /*0c40*/  FSEL R4, R14, -1.7347234759768070944e-18, !P0 ;  /* 0xa20000000e047808 */ /* 0x000fe40004000000 */
[----:B------:R-:W-:Y:S01]  /*0c50*/  FSEL R5, R15, 59.2759552001953125, !P0 ;  /* 0x426d1a940f057808 */ /* 0x000fe20004000000 */
[----:B------:R-:W-:-:S04]  /*0c60*/  DSETP.NEU.AND P0, PT, R34, 1, PT ;  /* 0x3ff000002200742a */ /* 0x000fc80003f0d000 */
[----:B------:R-:W-:Y:S02]  /*0c70*/  DFMA R10, R8, -R12, 1 ;  /* 0x3ff00000080a742b */ /* 0x000fe4000000080c */
[----:B------:R-:W-:Y:S01]  /*0c80*/  DMUL R14, R4, UR4 ;  /* 0x00000004040e7c28 */ /* 0x000fe20008000000 */
[----:B------:R-:W-:Y:S02]  /*0c90*/  FSEL R6, R6, RZ, P0 ;  /* 0x000000ff06067208 */ /* 0x000fe40000000000 */
[----:B------:R-:W-:-:S03]  /*0ca0*/  FSEL R7, R7, 1.875, P0 ;  /* 0x3ff0000007077808 */ /* 0x000fc60000000000 */
[----:B------:R-:W-:-:S04]  /*0cb0*/  DFMA R10, R8, R10, R8 ;  /* 0x0000000a080a722b */ /* 0x000fc80000000008 */
[----:B------:R-:W-:-:S04]  /*0cc0*/  FSETP.GEU.AND P2, PT, |R15|, 6.5827683646048100446e-37, PT ;  /* 0x036000000f00780b */ /* 0x000fc80003f4e200 */
[----:B------:R-:W-:-:S08]  /*0cd0*/  DMUL R8, R14, R10 ;  /* 0x0000000a0e087228 */ /* 0x000fd00000000000 */
[----:B------:R-:W-:-:S08]  /*0ce0*/  DFMA R12, R8, -R12, R14 ;  /* 0x8000000c080c722b */ /* 0x000fd0000000000e */
[----:B------:R-:W-:-:S10]  /*0cf0*/  DFMA R10, R10, R12, R8 ;  /* 0x0000000c0a0a722b */ /* 0x000fd40000000008 */
[----:B------:R-:W-:-:S05]  /*0d00*/  FFMA R8, RZ, 1.8259999752044677734, R11 ;  /* 0x3fe9ba5eff087823 */ /* 0x000fca000000000b */
[----:B------:R-:W-:-:S13]  /*0d10*/  FSETP.GT.AND P1, PT, |R8|, 1.469367938527859385e-39, PT ;  /* 0x001000000800780b */ /* 0x000fda0003f24200 */
[----:B------:R-:W-:Y:S05]  /*0d20*/  @P1 BRA P2, `(.L_x_20) ;  /* 0x00000000001c1947 */ /* 0x000fea0001000000 */
[----:B------:R-:W-:Y:S01]  /*0d30*/  IMAD.MOV.U32 R11, RZ, RZ, R14 ;  /* 0x000000ffff0b7224 */ /* 0x000fe200078e000e */
[----:B------:R-:W-:Y:S01]  /*0d40*/  MOV R8, 0xd90 ;  /* 0x00000d9000087802 */ /* 0x000fe20000000f00 */
[----:B------:R-:W-:Y:S02]  /*0d50*/  IMAD.MOV.U32 R9, RZ, RZ, R15 ;  /* 0x000000ffff097224 */ /* 0x000fe400078e000f */
[----:B------:R-:W-:Y:S02]  /*0d60*/  IMAD.MOV.U32 R12, RZ, RZ, 0x353f7cee ;  /* 0x353f7ceeff0c7424 */ /* 0x000fe400078e00ff */
[----:B------:R-:W-:-:S07]  /*0d70*/  IMAD.MOV.U32 R10, RZ, RZ, 0x3fe9ba5e ;  /* 0x3fe9ba5eff0a7424 */ /* 0x000fce00078e00ff */
[----:B------:R-:W-:Y:S05]  /*0d80*/  CALL.REL.NOINC `($__internal_1_$__cuda_sm20_div_rn_f64_full) ;  /* 0x0000004c00dc7944 */ /* 0x000fea0003c00000 */
[----:B------:R-:W-:-:S07]  /*0d90*/  MOV R11, R9 ;  /* 0x00000009000b7202 */ /* 0x000fce0000000f00 */
.L_x_20:
[----:B------:R-:W-:Y:S05]  /*0da0*/  BSYNC.RECONVERGENT B1 ;  /* 0x0000000000017941 */ /* 0x000fea0003800200 */
.L_x_19:
[----:B------:R-:W-:Y:S01]  /*0db0*/  DADD R10, R10, 1 ;  /* 0x3ff000000a0a7429 */ /* 0x000fe20000000000 */
[----:B------:R-:W-:Y:S05]  /*0dc0*/  BSSY.RECONVERGENT B0, `(.L_x_21) ;  /* 0x0000010000007945 */ /* 0x000fea0003800200 */
[----:B------:R-:W0:Y:S04]  /*0dd0*/  MUFU.RCP64H R9, R11 ;  /* 0x0000000b00097308 */ /* 0x000e280000001800 */
[----:B------:R-:W-:-:S05]  /*0de0*/  VIADD R8, R11, 0x300402 ;  /* 0x003004020b087836 */ /* 0x000fca0000000000 */
[----:B------:R-:W-:Y:S01]  /*0df0*/  FSETP.GEU.AND P0, PT, |R8|, 5.8789094863358348022e-39, PT ;  /* 0x004004020800780b */ /* 0x000fe20003f0e200 */
[----:B0-----:R-:W-:-:S08]  /*0e00*/  DFMA R12, -R10, R8, 1 ;  /* 0x3ff000000a0c742b */ /* 0x001fd00000000108 */
[----:B------:R-:W-:-:S08]  /*0e10*/  DFMA R12, R12, R12, R12 ;  /* 0x0000000c0c0c722b */ /* 0x000fd0000000000c */
[----:B------:R-:W-:-:S08]  /*0e20*/  DFMA R12, R8, R12, R8 ;  /* 0x0000000c080c722b */ /* 0x000fd00000000008 */
[----:B------:R-:W-:-:S08]  /*0e30*/  DFMA R14, -R10, R12, 1 ;  /* 0x3ff000000a0e742b */ /* 0x000fd0000000010c */
[----:B------:R-:W-:Y:S01]  /*0e40*/  DFMA R12, R12, R14, R12 ;  /* 0x0000000e0c0c722b */ /* 0x000fe2000000000c */
[----:B------:R-:W-:Y:S10]  /*0e50*/  @P0 BRA `(.L_x_22) ;  /* 0x0000000000180947 */ /* 0x000ff40003800000 */
[----:B------:R-:W-:Y:S01]  /*0e60*/  LOP3.LUT R12, R11, 0x7fffffff, RZ, 0xc0, !PT ;  /* 0x7fffffff0b0c7812 */ /* 0x000fe200078ec0ff */
[----:B------:R-:W-:Y:S01]  /*0e70*/  IMAD.MOV.U32 R16, RZ, RZ, R10 ;  /* 0x000000ffff107224 */ /* 0x000fe200078e000a */
[----:B------:R-:W-:Y:S01]  /*0e80*/  MOV R8, 0xec0 ;  /* 0x00000ec000087802 */ /* 0x000fe20000000f00 */
[----:B------:R-:W-:Y:S02]  /*0e90*/  IMAD.MOV.U32 R17, RZ, RZ, R11 ;  /* 0x000000ffff117224 */ /* 0x000fe400078e000b */
[----:B------:R-:W-:-:S07]  /*0ea0*/  VIADD R12, R12, 0xfff00000 ;  /* 0xfff000000c0c7836 */ /* 0x000fce0000000000 */
[----:B------:R-:W-:Y:S05]  /*0eb0*/  CALL.REL.NOINC `($__internal_0_$__cuda_sm20_dblrcp_rn_slowpath_v3) ;  /* 0x0000004800f07944 */ /* 0x000fea0003c00000 */
.L_x_22:
[----:B------:R-:W-:Y:S05]  /*0ec0*/  BSYNC.RECONVERGENT B0 ;  /* 0x0000000000007941 */ /* 0x000fea0003800200 */
.L_x_21:
[----:B------:R-:W-:Y:S01]  /*0ed0*/  DMUL R16, R10, R10 ;  /* 0x0000000a0a107228 */ /* 0x000fe20000000000 */
[----:B------:R-:W-:Y:S01]  /*0ee0*/  IMAD.MOV.U32 R8, RZ, RZ, 0x1 ;  /* 0x00000001ff087424 */ /* 0x000fe200078e00ff */
[----:B------:R-:W-:Y:S01]  /*0ef0*/  UMOV UR4, 0xe80c25e ;  /* 0x0e80c25e00047882 */ /* 0x000fe20000000000 */
[----:B------:R-:W-:Y:S01]  /*0f00*/  UMOV UR5, 0x3fcc1911 ;  /* 0x3fcc191100057882 */ /* 0x000fe20000000000 */
[----:B------:R-:W-:Y:S01]  /*0f10*/  DADD R12, -R12, 1 ;  /* 0x3ff000000c0c7429 */ /* 0x000fe20000000100 */
[----:B------:R-:W-:Y:S01]  /*0f20*/  BSSY.RECONVERGENT B1, `(.L_x_23) ;  /* 0x000001b000017945 */ /* 0x000fe20003800200 */
[----:B------:R-:W0:Y:S02]  /*0f30*/  MUFU.RCP64H R9, R17 ;  /* 0x0000001100097308 */ /* 0x000e240000001800 */
[----:B0-----:R-:W-:-:S08]  /*0f40*/  DFMA R10, -R16, R8, 1 ;  /* 0x3ff00000100a742b */ /* 0x001fd00000000108 */
[----:B------:R-:W-:-:S08]  /*0f50*/  DFMA R10, R10, R10, R10 ;  /* 0x0000000a0a0a722b */ /* 0x000fd0000000000a */
[----:B------:R-:W-:-:S08]  /*0f60*/  DFMA R10, R8, R10, R8 ;  /* 0x0000000a080a722b */ /* 0x000fd00000000008 */
[----:B------:R-:W-:-:S08]  /*0f70*/  DFMA R8, -R16, R10, 1 ;  /* 0x3ff000001008742b */ /* 0x000fd0000000010a */
[----:B------:R-:W-:-:S08]  /*0f80*/  DFMA R8, R10, R8, R10 ;  /* 0x000000080a08722b */ /* 0x000fd0000000000a */
[----:B------:R-:W-:-:S08]  /*0f90*/  DMUL R10, R8, UR4 ;  /* 0x00000004080a7c28 */ /* 0x000fd00008000000 */
[----:B------:R-:W-:Y:S01]  /*0fa0*/  DFMA R14, -R16, R10, UR4 ;  /* 0x00000004100e7e2b */ /* 0x000fe2000800010a */
[----:B------:R-:W-:Y:S01]  /*0fb0*/  UMOV UR4, 0xfe791dd3 ;  /* 0xfe791dd300047882 */ /* 0x000fe20000000000 */
[----:B------:R-:W-:Y:S02]  /*0fc0*/  UMOV UR5, 0x3fe7a245 ;  /* 0x3fe7a24500057882 */ /* 0x000fe40000000000 */
[----:B------:R-:W-:-:S04]  /*0fd0*/  DMUL R30, R6, -UR4 ;  /* 0x80000004061e7c28 */ /* 0x000fc80008000000 */
[----:B------:R-:W-:Y:S01]  /*0fe0*/  DFMA R10, R8, R14, R10 ;  /* 0x0000000e080a722b */ /* 0x000fe2000000000a */
[----:B------:R-:W-:Y:S02]  /*0ff0*/  IMAD.MOV.U32 R8, RZ, RZ, 0x353f7cee ;  /* 0x353f7ceeff087424 */ /* 0x000fe400078e00ff */
[----:B------:R-:W-:-:S06]  /*1000*/  IMAD.MOV.U32 R9, RZ, RZ, 0x3fe9ba5e ;  /* 0x3fe9ba5eff097424 */ /* 0x000fcc00078e00ff */
[----:B------:R-:W-:Y:S01]  /*1010*/  DFMA R12, R12, R8, 1 ;  /* 0x3ff000000c0c742b */ /* 0x000fe20000000008 */
[----:B------:R-:W-:-:S05]  /*1020*/  FFMA R8, RZ, R17, R11 ;  /* 0x00000011ff087223 */ /* 0x000fca000000000b */
[----:B------:R-:W-:Y:S02]  /*1030*/  FSETP.GT.AND P0, PT, |R8|, 1.469367938527859385e-39, PT ;  /* 0x001000000800780b */ /* 0x000fe40003f04200 */
[----:B------:R-:W-:-:S11]  /*1040*/  DMUL R30, R12, R30 ;  /* 0x0000001e0c1e7228 */ /* 0x000fd60000000000 */
[----:B------:R-:W-:Y:S05]  /*1050*/  @P0 BRA `(.L_x_24) ;  /* 0x00000000001c0947 */ /* 0x000fea0003800000 */
[----:B------:R-:W-:Y:S01]  /*1060*/  IMAD.MOV.U32 R12, RZ, RZ, R16 ;  /* 0x000000ffff0c7224 */ /* 0x000fe200078e0010 */
[----:B------:R-:W-:Y:S01]  /*1070*/  MOV R8, 0x10c0 ;  /* 0x000010c000087802 */ /* 0x000fe20000000f00 */
[----:B------:R-:W-:Y:S02]  /*1080*/  IMAD.MOV.U32 R10, RZ, RZ, R17 ;  /* 0x000000ffff0a7224 */ /* 0x000fe400078e0011 */
[----:B------:R-:W-:Y:S02]  /*1090*/  IMAD.MOV.U32 R11, RZ, RZ, 0xe80c25e ;  /* 0x0e80c25eff0b7424 */ /* 0x000fe400078e00ff */
[----:B------:R-:W-:-:S07]  /*10a0*/  IMAD.MOV.U32 R9, RZ, RZ, 0x3fcc1911 ;  /* 0x3fcc1911ff097424 */ /* 0x000fce00078e00ff */
[----:B------:R-:W-:Y:S05]  /*10b0*/  CALL.REL.NOINC `($__internal_1_$__cuda_sm20_div_rn_f64_full) ;  /* 0x0000004c00107944 */ /* 0x000fea0003c00000 */
[----:B------:R-:W-:-:S07]  /*10c0*/  MOV R11, R9 ;  /* 0x00000009000b7202 */ /* 0x000fce0000000f00 */
.L_x_24:
[----:B------:R-:W-:Y:S05]  /*10d0*/  BSYNC.RECONVERGENT B1 ;  /* 0x0000000000017941 */ /* 0x000fea0003800200 */
.L_x_23:
[----:B------:R-:W-:Y:S01]  /*10e0*/  DMUL R8, R32, 4 ;  /* 0x4010000020087828 */ /* 0x000fe20000000000 */
[----:B------:R-:W-:Y:S01]  /*10f0*/  UMOV UR4, 0xfe791dd3 ;  /* 0xfe791dd300047882 */ /* 0x000fe20000000000 */
[----:B------:R-:W-:Y:S01]  /*1100*/  DMUL R6, R34, R6 ;  /* 0x0000000622067228 */ /* 0x000fe20000000000 */
[----:B------:R-:W-:Y:S01]  /*1110*/  UMOV UR5, 0x3fe7a245 ;  /* 0x3fe7a24500057882 */ /* 0x000fe20000000000 */
[----:B------:R-:W-:Y:S04]  /*1120*/  BSSY.RECONVERGENT B0, `(.L_x_25) ;  /* 0x0000013000007945 */ /* 0x000fe80003800200 */
[----:B------:R-:W-:Y:S02]  /*1130*/  DMUL R8, R32, R8 ;  /* 0x0000000820087228 */ /* 0x000fe40000000000 */
[----:B------:R-:W-:-:S06]  /*1140*/  DMUL R6, R6, -UR4 ;  /* 0x8000000406067c28 */ /* 0x000fcc0008000000 */
[----:B------:R-:W-:Y:S02]  /*1150*/  DMUL R8, R34, R8 ;  /* 0x0000000822087228 */ /* 0x000fe40000000000 */
[----:B------:R-:W-:-:S06]  /*1160*/  DMUL R28, R6, R10 ;  /* 0x0000000a061c7228 */ /* 0x000fcc0000000000 */
[----:B------:R-:W-:-:S06]  /*1170*/  DMUL R16, R34, R8 ;  /* 0x0000000822107228 */ /* 0x000fcc0000000000 */
        /* <DEDUP_REMOVED lines=9> */
[----:B------:R-:W-:Y:S02]  /*1210*/  LOP3.LUT R12, R17, 0x7fffffff, RZ, 0xc0, !PT ;  /* 0x7fffffff110c7812 */ /* 0x000fe400078ec0ff */
[----:B------:R-:W-:-:S03]  /*1220*/  MOV R8, 0x1250 ;  /* 0x0000125000087802 */ /* 0x000fc60000000f00 */
[----:B------:R-:W-:-:S07]  /*1230*/  VIADD R12, R12, 0xfff00000 ;  /* 0xfff000000c0c7836 */ /* 0x000fce0000000000 */
[----:B------:R-:W-:Y:S05]  /*1240*/  CALL.REL.NOINC `($__internal_0_$__cuda_sm20_dblrcp_rn_slowpath_v3) ;  /* 0x00000048000c7944 */ /* 0x000fea0003c00000 */
.L_x_26:
[----:B------:R-:W-:Y:S05]  /*1250*/  BSYNC.RECONVERGENT B0 ;  /* 0x0000000000007941 */ /* 0x000fea0003800200 */
.L_x_25:
[----:B------:R-:W0:Y:S01]  /*1260*/  MUFU.RCP64H R9, R35 ;  /* 0x0000002300097308 */ /* 0x000e220000001800 */
[----:B------:R-:W-:Y:S01]  /*1270*/  IMAD.MOV.U32 R8, RZ, RZ, 0x1 ;  /* 0x00000001ff087424 */ /* 0x000fe200078e00ff */
[----:B------:R-:W-:Y:S01]  /*1280*/  UMOV UR4, 0x55555555 ;  /* 0x5555555500047882 */ /* 0x000fe20000000000 */
[----:B------:R-:W-:Y:S01]  /*1290*/  UMOV UR5, 0x40055555 ;  /* 0x4005555500057882 */ /* 0x000fe20000000000 */
[----:B------:R-:W-:Y:S01]  /*12a0*/  BSSY.RECONVERGENT B1, `(.L_x_27) ;  /* 0x0000018000017945 */ /* 0x000fe20003800200 */
[----:B------:R-:W-:Y:S02]  /*12b0*/  DMUL R6, R6, -UR4 ;  /* 0x8000000406067c28 */ /* 0x000fe40008000000 */
[----:B------:R-:W-:-:S06]  /*12c0*/  DMUL R28, R28, R12 ;  /* 0x0000000c1c1c7228 */ /* 0x000fcc0000000000 */
[----:B------:R-:W-:Y:S02]  /*12d0*/  DMUL R6, R4, R6 ;  /* 0x0000000604067228 */ /* 0x000fe40000000000 */
[----:B0-----:R-:W-:-:S06]  /*12e0*/  DFMA R14, -R34, R8, 1 ;  /* 0x3ff00000220e742b */ /* 0x001fcc0000000108 */
[----:B------:R-:W-:Y:S02]  /*12f0*/  DMUL R16, R6, R10 ;  /* 0x0000000a06107228 */ /* 0x000fe40000000000 */
[----:B------:R-:W-:-:S08]  /*1300*/  DFMA R14, R14, R14, R14 ;  /* 0x0000000e0e0e722b */ /* 0x000fd0000000000e */
[----:B------:R-:W-:Y:S01]  /*1310*/  FSETP.GEU.AND P1, PT, |R17|, 6.5827683646048100446e-37, PT ;  /* 0x036000001100780b */ /* 0x000fe20003f2e200 */
        /* <DEDUP_REMOVED lines=12> */
[----:B------:R-:W-:Y:S02]  /*13e0*/  IMAD.MOV.U32 R12, RZ, RZ, R34 ;  /* 0x000000ffff0c7224 */ /* 0x000fe400078e0022 */
[----:B------:R-:W-:-:S07]  /*13f0*/  IMAD.MOV.U32 R10, RZ, RZ, R35 ;  /* 0x000000ffff0a7224 */ /* 0x000fce00078e0023 */
[----:B------:R-:W-:Y:S05]  /*1400*/  CALL.REL.NOINC `($__internal_1_$__cuda_sm20_div_rn_f64_full) ;  /* 0x00000048003c7944 */ /* 0x000fea0003c00000 */
[----:B------:R-:W-:-:S07]  /*1410*/  IMAD.MOV.U32 R8, RZ, RZ, R10 ;  /* 0x000000ffff087224 */ /* 0x000fce00078e000a */
.L_x_28:
[----:B------:R-:W-:Y:S05]  /*1420*/  BSYNC.RECONVERGENT B1 ;  /* 0x0000000000017941 */ /* 0x000fea0003800200 */
.L_x_27:
[----:B------:R-:W-:Y:S01]  /*1430*/  UMOV UR4, 0x54442d18 ;  /* 0x54442d1800047882 */ /* 0x000fe20000000000 */
[----:B------:R-:W-:Y:S01]  /*1440*/  UMOV UR5, 0x402921fb ;  /* 0x402921fb00057882 */ /* 0x000fe20000000000 */
[----:B------:R-:W-:Y:S01]  /*1450*/  IMAD.MOV.U32 R4, RZ, RZ, 0x1 ;  /* 0x00000001ff047424 */ /* 0x000fe200078e00ff */
[----:B------:R-:W-:Y:S01]  /*1460*/  DMUL R12, R34, UR4 ;  /* 0x00000004220c7c28 */ /* 0x000fe20008000000 */
[----:B------:R-:W-:Y:S01]  /*1470*/  UMOV UR4, 0x55555555 ;  /* 0x5555555500047882 */ /* 0x000fe20000000000 */
[----:B------:R-:W-:Y:S01]  /*1480*/  UMOV UR5, 0x3ff55555 ;  /* 0x3ff5555500057882 */ /* 0x000fe20000000000 */
[----:B------:R-:W-:Y:S01]  /*1490*/  BSSY.RECONVERGENT B1, `(.L_x_29) ;  /* 0x0000014000017945 */ /* 0x000fe20003800200 */
[----:B------:R-:W-:Y:S02]  /*14a0*/  DFMA R26, R30, UR4, R8 ;  /* 0x000000041e1a7c2b */ /* 0x000fe40008000008 */
[----:B------:R-:W0:Y:S02]  /*14b0*/  MUFU.RCP64H R5, R13 ;  /* 0x0000000d00057308 */ /* 0x000e240000001800 */
[----:B0-----:R-:W-:-:S08]  /*14c0*/  DFMA R6, -R12, R4, 1 ;  /* 0x3ff000000c06742b */ /* 0x001fd00000000104 */
[----:B------:R-:W-:-:S08]  /*14d0*/  DFMA R6, R6, R6, R6 ;  /* 0x000000060606722b */ /* 0x000fd00000000006 */
[----:B------:R-:W-:-:S08]  /*14e0*/  DFMA R6, R4, R6, R4 ;  /* 0x000000060406722b */ /* 0x000fd00000000004 */
[----:B------:R-:W-:-:S08]  /*14f0*/  DFMA R4, -R12, R6, 1 ;  /* 0x3ff000000c04742b */ /* 0x000fd00000000106 */
[----:B------:R-:W-:-:S08]  /*1500*/  DFMA R4, R6, R4, R6 ;  /* 0x000000040604722b */ /* 0x000fd00000000006 */
[----:B------:R-:W-:-:S08]  /*1510*/  DMUL R10, R4, 3 ;  /* 0x40080000040a7828 */ /* 0x000fd00000000000 */
[----:B------:R-:W-:-:S08]  /*1520*/  DFMA R6, -R12, R10, 3 ;  /* 0x400800000c06742b */ /* 0x000fd0000000010a */
[----:B------:R-:W-:-:S10]  /*1530*/  DFMA R10, R4, R6, R10 ;  /* 0x00000006040a722b */ /* 0x000fd4000000000a */
[----:B------:R-:W-:-:S05]  /*1540*/  FFMA R4, RZ, R13, R11 ;  /* 0x0000000dff047223 */ /* 0x000fca000000000b */
[----:B------:R-:W-:-:S13]  /*1550*/  FSETP.GT.AND P0, PT, |R4|, 1.469367938527859385e-39, PT ;  /* 0x001000000400780b */ /* 0x000fda0003f04200 */
[----:B------:R-:W-:Y:S05]  /*1560*/  @P0 BRA `(.L_x_30) ;  /* 0x0000000000180947 */ /* 0x000fea0003800000 */
[----:B------:R-:W-:Y:S01]  /*1570*/  IMAD.MOV.U32 R10, RZ, RZ, R13 ;  /* 0x000000ffff0a7224 */ /* 0x000fe200078e000d */
[----:B------:R-:W-:Y:S01]  /*1580*/  MOV R9, 0x40080000 ;  /* 0x4008000000097802 */ /* 0x000fe20000000f00 */
[----:B------:R-:W-:Y:S01]  /*1590*/  IMAD.MOV.U32 R11, RZ, RZ, RZ ;  /* 0x000000ffff0b7224 */ /* 0x000fe200078e00ff */
[----:B------:R-:W-:-:S07]  /*15a0*/  MOV R8, 0x15c0 ;  /* 0x000015c000087802 */ /* 0x000fce0000000f00 */
[----:B------:R-:W-:Y:S05]  /*15b0*/  CALL.REL.NOINC `($__internal_1_$__cuda_sm20_div_rn_f64_full) ;  /* 0x0000004400d07944 */ /* 0x000fea0003c00000 */
[----:B------:R-:W-:-:S07]  /*15c0*/  IMAD.MOV.U32 R11, RZ, RZ, R9 ;  /* 0x000000ffff0b7224 */ /* 0x000fce00078e0009 */
.L_x_30:
[----:B------:R-:W-:Y:S05]  /*15d0*/  BSYNC.RECONVERGENT B1 ;  /* 0x0000000000017941 */ /* 0x000fea0003800200 */
.L_x_29:
[----:B------:R-:W-:Y:S01]  /*15e0*/  DSETP.NEU.AND P0, PT, R10, RZ, PT ;  /* 0x000000ff0a00722a */ /* 0x000fe20003f0d000 */
[----:B------:R-:W-:-:S13]  /*15f0*/  BSSY.RECONVERGENT B0, `(.L_x_31) ;  /* 0x000000a000007945 */ /* 0x000fda0003800200 */
        /* <DEDUP_REMOVED lines=9> */
.L_x_32:
[----:B------:R-:W-:Y:S05]  /*1690*/  BSYNC.RECONVERGENT B0 ;  /* 0x0000000000007941 */ /* 0x000fea0003800200 */
.L_x_31:
        /* <DEDUP_REMOVED lines=14> */
.L_x_34:
[----:B------:R-:W-:Y:S05]  /*1780*/  BSYNC.RECONVERGENT B0 ;  /* 0x0000000000007941 */ /* 0x000fea0003800200 */
.L_x_33:
[----:B------:R-:W-:Y:S01]  /*1790*/  FSEL R7, R5, 1.875, P1 ;  /* 0x3ff0000005077808 */ /* 0x000fe20000800000 */
[----:B------:R-:W-:Y:S01]  /*17a0*/  IMAD.MOV.U32 R5, RZ, RZ, 0x3fd80000 ;  /* 0x3fd80000ff057424 */ /* 0x000fe200078e00ff */
[----:B------:R-:W-:Y:S01]  /*17b0*/  FSEL R6, R4, RZ, P1 ;  /* 0x000000ff04067208 */ /* 0x000fe20000800000 */
[----:B------:R-:W-:Y:S01]  /*17c0*/  IMAD.MOV.U32 R4, RZ, RZ, 0x0 ;  /* 0x00000000ff047424 */ /* 0x000fe200078e00ff */
[----:B------:R-:W0:Y:S01]  /*17d0*/  MUFU.RSQ64H R9, R7 ;  /* 0x0000000700097308 */ /* 0x000e220000001c00 */
[----:B------:R-:W-:Y:S01]  /*17e0*/  VIADD R8, R7, 0xfcb00000 ;  /* 0xfcb0000007087836 */ /* 0x000fe20000000000 */
[----:B------:R-:W-:Y:S04]  /*17f0*/  BSSY.RECONVERGENT B0, `(.L_x_35) ;  /* 0x000000f000007945 */ /* 0x000fe80003800200 */
[----:B------:R-:W-:Y:S01]  /*1800*/  ISETP.GE.U32.AND P0, PT, R8, 0x7ca00000, PT ;  /* 0x7ca000000800780c */ /* 0x000fe20003f06070 */
[----:B0-----:R-:W-:-:S08]  /*1810*/  DMUL R10, R8, R8 ;  /* 0x00000008080a7228 */ /* 0x001fd00000000000 */
[----:B------:R-:W-:-:S08]  /*1820*/  DFMA R10, R6, -R10, 1 ;  /* 0x3ff00000060a742b */ /* 0x000fd0000000080a */
[----:B------:R-:W-:Y:S02]  /*1830*/  DFMA R4, R10, R4, 0.5 ;  /* 0x3fe000000a04742b */ /* 0x000fe40000000004 */
[----:B------:R-:W-:-:S08]  /*1840*/  DMUL R10, R8, R10 ;  /* 0x0000000a080a7228 */ /* 0x000fd00000000000 */
[----:B------:R-:W-:-:S08]  /*1850*/  DFMA R12, R4, R10, R8 ;  /* 0x0000000a040c722b */ /* 0x000fd00000000008 */
[----:B------:R-:W-:Y:S02]  /*1860*/  DMUL R14, R6, R12 ;  /* 0x0000000c060e7228 */ /* 0x000fe40000000000 */
[----:B------:R-:W-:Y:S02]  /*1870*/  VIADD R11, R13, 0xfff00000 ;  /* 0xfff000000d0b7836 */ /* 0x000fe40000000000 */
[----:B------:R-:W-:-:S04]  /*1880*/  IMAD.MOV.U32 R10, RZ, RZ, R12 ;  /* 0x000000ffff0a7224 */ /* 0x000fc800078e000c */
[----:B------:R-:W-:-:S08]  /*1890*/  DFMA R18, R14, -R14, R6 ;  /* 0x8000000e0e12722b */ /* 0x000fd00000000006 */
[----:B------:R-:W-:Y:S01]  /*18a0*/  DFMA R16, R18, R10, R14 ;  /* 0x0000000a1210722b */ /* 0x000fe2000000000e */
[----:B------:R-:W-:Y:S10]  /*18b0*/  @!P0 BRA `(.L_x_36) ;  /* 0x0000000000088947 */ /* 0x000ff40003800000 */
[----:B------:R-:W-:-:S07]  /*18c0*/  MOV R4, 0x18e0 ;  /* 0x000018e000047802 */ /* 0x000fce0000000f00 */
[----:B------:R-:W-:Y:S05]  /*18d0*/  CALL.REL.NOINC `($__internal_2_$__cuda_sm20_dsqrt_rn_f64_mediumpath_v1) ;  /* 0x0000004800a07944 */ /* 0x000fea0003c00000 */
.L_x_36:
[----:B------:R-:W-:Y:S05]  /*18e0*/  BSYNC.RECONVERGENT B0 ;  /* 0x0000000000007941 */ /* 0x000fea0003800200 */
.L_x_35:
[----:B------:R-:W0:Y:S01]  /*18f0*/  MUFU.RCP64H R5, R17 ;  /* 0x0000001100057308 */ /* 0x000e220000001800 */
[----:B------:R-:W-:Y:S01]  /*1900*/  MOV R4, 0x1 ;  /* 0x0000000100047802 */ /* 0x000fe20000000f00 */
[----:B------:R-:W1:Y:S01]  /*1910*/  LDC.64 R18, c[0x3][0x10] ;  /* 0x00c00400ff127b82 */ /* 0x000e620000000a00 */
[----:B------:R-:W2:Y:S01]  /*1920*/  LDCU.128 UR8, c[0x3][0x20] ;  /* 0x00c00400ff0877ac */ /* 0x000ea20008000c00 */
[----:B------:R-:W-:Y:S06]  /*1930*/  BSSY.RECONVERGENT B1, `(.L_x_37) ;  /* 0x000001e000017945 */ /* 0x000fec0003800200 */
[----:B------:R-:W3:Y:S01]  /*1940*/  LDC.64 R10, c[0x3][0x18] ;  /* 0x00c00600ff0a7b82 */ /* 0x000ee20000000a00 */
[----:B0-----:R-:W-:-:S07]  /*1950*/  DFMA R8, R4, -R16, 1 ;  /* 0x3ff000000408742b */ /* 0x001fce0000000810 */
[----:B------:R-:W0:Y:S01]  /*1960*/  LDC.64 R20, c[0x3][RZ] ;  /* 0x00c00000ff147b82 */ /* 0x000e220000000a00 */
[----:B------:R-:W-:-:S08]  /*1970*/  DFMA R8, R8, R8, R8 ;  /* 0x000000080808722b */ /* 0x000fd00000000008 */
[----:B------:R-:W-:-:S08]  /*1980*/  DFMA R8, R4, R8, R4 ;  /* 0x000000080408722b */ /* 0x000fd00000000004 */
[----:B------:R-:W-:-:S08]  /*1990*/  DFMA R4, R8, -R16, 1 ;  /* 0x3ff000000804742b */ /* 0x000fd00000000810 */
[----:B------:R-:W-:Y:S02]  /*19a0*/  DFMA R12, R8, R4, R8 ;  /* 0x00000004080c722b */ /* 0x000fe40000000008 */
[----:B-1----:R-:W-:Y:S02]  /*19b0*/  DMUL R8, R18, 0.5 ;  /* 0x3fe0000012087828 */ /* 0x002fe40000000000 */
[C---:B---3--:R-:W-:Y:S02]  /*19c0*/  DMUL R4, R6.reuse, R10 ;  /* 0x0000000a06047228 */ /* 0x048fe40000000000 */
[----:B--2---:R-:W-:-:S04]  /*19d0*/  DMUL R10, R6, UR8 ;  /* 0x00000008060a7c28 */ /* 0x004fc80008000000 */
[----:B------:R-:W-:Y:S02]  /*19e0*/  DMUL R14, R8, R12 ;  /* 0x0000000c080e7228 */ /* 0x000fe40000000000 */
[----:B------:R-:W-:Y:S01]  /*19f0*/  DFMA R4, R16, R18, R4 ;  /* 0x000000121004722b */ /* 0x000fe20000000004 */
[----:B------:R-:W-:-:S05]  /*1a00*/  FSETP.GEU.AND P1, PT, |R9|, 6.5827683646048100446e-37, PT ;  /* 0x036000000900780b */ /* 0x000fca0003f2e200 */
[-C--:B------:R-:W-:Y:S02]  /*1a10*/  DFMA R18, R14, -R16.reuse, R8 ;  /* 0x800000100e12722b */ /* 0x080fe40000000008 */
[----:B------:R-:W-:-:S06]  /*1a20*/  DFMA R4, R10, R16, R4 ;  /* 0x000000100a04722b */ /* 0x000fcc0000000004 */
[----:B------:R-:W-:Y:S02]  /*1a30*/  DFMA R10, R12, R18, R14 ;  /* 0x000000120c0a722b */ /* 0x000fe4000000000e */
[----:B------:R-:W-:Y:S02]  /*1a40*/  DMUL R12, R6, UR10 ;  /* 0x0000000a060c7c28 */ /* 0x000fe40008000000 */
[----:B0-----:R-:W-:-:S06]  /*1a50*/  DADD R14, R20, R20 ;  /* 0x00000000140e7229 */ /* 0x001fcc0000000014 */
[----:B------:R-:W-:Y:S01]  /*1a60*/  DFMA R4, R6, R12, R4 ;  /* 0x0000000c0604722b */ /* 0x000fe20000000004 */
[----:B------:R-:W-:-:S05]  /*1a70*/  FFMA R12, RZ, R17, R11 ;  /* 0x00000011ff0c7223 */ /* 0x000fca000000000b */
[----:B------:R-:W-:Y:S02]  /*1a80*/  FSETP.GT.AND P0, PT, |R12|, 1.469367938527859385e-39, PT ;  /* 0x001000000c00780b */ /* 0x000fe40003f04200 */
[----:B------:R-:W-:-:S11]  /*1a90*/  DMUL R4, R14, R4 ;  /* 0x000000040e047228 */ /* 0x000fd60000000000 */
[----:B------:R-:W-:Y:S05]  /*1aa0*/  @P0 BRA P1, `(.L_x_38) ;  /* 0x0000000000180947 */ /* 0x000fea0000800000 */
[----:B------:R-:W-:Y:S01]  /*1ab0*/  IMAD.MOV.U32 R11, RZ, RZ, R8 ;  /* 0x000000ffff0b7224 */ /* 0x000fe200078e0008 */
[----:B------:R-:W-:Y:S01]  /*1ac0*/  MOV R8, 0x1b00 ;  /* 0x00001b0000087802 */ /* 0x000fe20000000f00 */
[----:B------:R-:W-:Y:S02]  /*1ad0*/  IMAD.MOV.U32 R12, RZ, RZ, R16 ;  /* 0x000000ffff0c7224 */ /* 0x000fe400078e0010 */
[----:B------:R-:W-:-:S07]  /*1ae0*/  IMAD.MOV.U32 R10, RZ, RZ, R17 ;  /* 0x000000ffff0a7224 */ /* 0x000fce00078e0011 */
[----:B------:R-:W-:Y:S05]  /*1af0*/  CALL.REL.NOINC `($__internal_1_$__cuda_sm20_div_rn_f64_full) ;  /* 0x0000004000807944 */ /* 0x000fea0003c00000 */
[----:B------:R-:W-:-:S07]  /*1b00*/  IMAD.MOV.U32 R11, RZ, RZ, R9 ;  /* 0x000000ffff0b7224 */ /* 0x000fce00078e0009 */
.L_x_38:
[----:B------:R-:W-:Y:S05]  /*1b10*/  BSYNC.RECONVERGENT B1 ;  /* 0x0000000000017941 */ /* 0x000fea0003800200 */
.L_x_37:
[----:B------:R-:W0:Y:S01]  /*1b20*/  MUFU.RCP64H R19, R5 ;  /* 0x0000000500137308 */ /* 0x000e220000001800 */
[----:B------:R-:W1:Y:S01]  /*1b30*/  LDC.64 R8, c[0x3][0x20] ;  /* 0x00c00800ff087b82 */ /* 0x000e620000000a00 */
[----:B------:R-:W2:Y:S01]  /*1b40*/  LDCU.64 UR4, c[0x3][0x18] ;  /* 0x00c00300ff0477ac */ /* 0x000ea20008000a00 */
[----:B------:R-:W-:Y:S01]  /*1b50*/  VIADD R18, R5, 0x300402 ;  /* 0x0030040205127836 */ /* 0x000fe20000000000 */
[----:B------:R-:W-:Y:S04]  /*1b60*/  BSSY.RECONVERGENT B0, `(.L_x_39) ;  /* 0x0000017000007945 */ /* 0x000fe80003800200 */
[----:B------:R-:W-:Y:S01]  /*1b70*/  FSETP.GEU.AND P0, PT, |R18|, 5.8789094863358348022e-39, PT ;  /* 0x004004021200780b */ /* 0x000fe20003f0e200 */
[----:B------:R-:W3:Y:S01]  /*1b80*/  LDC.64 R22, c[0x3][0x28] ;  /* 0x00c00a00ff167b82 */ /* 0x000ee20000000a00 */
[----:B0-----:R-:W-:-:S02]  /*1b90*/  DFMA R12, -R4, R18, 1 ;  /* 0x3ff00000040c742b */ /* 0x001fc40000000112 */
[----:B--2---:R-:W-:Y:S02]  /*1ba0*/  DADD R10, R10, UR4 ;  /* 0x000000040a0a7e29 */ /* 0x004fe40008000000 */
[----:B-1----:R-:W-:-:S04]  /*1bb0*/  DMUL R8, R8, 1.5 ;  /* 0x3ff8000008087828 */ /* 0x002fc80000000000 */
[----:B------:R-:W-:Y:S02]  /*1bc0*/  DFMA R20, R12, R12, R12 ;  /* 0x0000000c0c14722b */ /* 0x000fe4000000000c */
[----:B---3--:R-:W-:Y:S02]  /*1bd0*/  DADD R12, R22, R22 ;  /* 0x00000000160c7229 */ /* 0x008fe40000000016 */
[----:B------:R-:W-:-:S04]  /*1be0*/  DFMA R8, R8, R16, R10 ;  /* 0x000000100808722b */ /* 0x000fc8000000000a */
[----:B------:R-:W-:-:S04]  /*1bf0*/  DFMA R20, R18, R20, R18 ;  /* 0x000000141214722b */ /* 0x000fc80000000012 */
[----:B------:R-:W-:-:S04]  /*1c00*/  DFMA R8, R6, R12, R8 ;  /* 0x0000000c0608722b */ /* 0x000fc80000000008 */
[----:B------:R-:W-:-:S04]  /*1c10*/  DFMA R10, -R4, R20, 1 ;  /* 0x3ff00000040a742b */ /* 0x000fc80000000114 */
[----:B------:R-:W-:-:S04]  /*1c20*/  DMUL R14, R14, R8 ;  /* 0x000000080e0e7228 */ /* 0x000fc80000000000 */
        /* <DEDUP_REMOVED lines=8> */
[----:B------:R-:W-:Y:S02]  /*1cb0*/  IMAD.MOV.U32 R8, RZ, RZ, R12 ;  /* 0x000000ffff087224 */ /* 0x000fe400078e000c */
[----:B------:R-:W-:-:S07]  /*1cc0*/  IMAD.MOV.U32 R9, RZ, RZ, R13 ;  /* 0x000000ffff097224 */ /* 0x000fce00078e000d */
.L_x_40:
[----:B------:R-:W-:Y:S05]  /*1cd0*/  BSYNC.RECONVERGENT B0 ;  /* 0x0000000000007941 */ /* 0x000fea0003800200 */
.L_x_39:
[----:B------:R-:W-:Y:S01]  /*1ce0*/  DADD R8, R8, 1 ;  /* 0x3ff0000008087429 */ /* 0x000fe20000000000 */
[----:B------:R-:W-:Y:S01]  /*1cf0*/  BSSY.RECONVERGENT B0, `(.L_x_41) ;  /* 0x0000055000007945 */ /* 0x000fe20003800200 */
[----:B------:R-:W-:-:S08]  /*1d00*/  IMAD.MOV.U32 R20, RZ, RZ, -0x3ff ;  /* 0xfffffc01ff147424 */ /* 0x000fd000078e00ff */
[----:B------:R-:W-:Y:S01]  /*1d10*/  ISETP.GT.AND P0, PT, R9, 0xfffff, PT ;  /* 0x000fffff0900780c */ /* 0x000fe20003f04270 */
[----:B------:R-:W-:Y:S01]  /*1d20*/  IMAD.MOV.U32 R10, RZ, RZ, R8 ;  /* 0x000000ffff0a7224 */ /* 0x000fe200078e0008 */
[----:B------:R-:W-:Y:S01]  /*1d30*/  MOV R11, R9 ;  /* 0x00000009000b7202 */ /* 0x000fe20000000f00 */
[----:B------:R-:W-:-:S10]  /*1d40*/  IMAD.MOV.U32 R21, RZ, RZ, R9 ;  /* 0x000000ffff157224 */ /* 0x000fd400078e0009 */
[----:B------:R-:W-:Y:S01]  /*1d50*/  @!P0 DMUL R10, R8, 1.80143985094819840000e+16 ;  /* 0x43500000080a8828 */ /* 0x000fe20000000000 */
[----:B------:R-:W-:-:S09]  /*1d60*/  @!P0 IMAD.MOV.U32 R20, RZ, RZ, -0x435 ;  /* 0xfffffbcbff148424 */ /* 0x000fd200078e00ff */
[----:B------:R-:W-:-:S04]  /*1d70*/  @!P0 IMAD.MOV.U32 R21, RZ, RZ, R11 ;  /* 0x000000ffff158224 */ /* 0x000fc800078e000b */
[----:B------:R-:W-:-:S05]  /*1d80*/  VIADD R12, R21, 0xffffffff ;  /* 0xffffffff150c7836 */ /* 0x000fca0000000000 */
[----:B------:R-:W-:Y:S01]  /*1d90*/  ISETP.GT.U32.AND P1, PT, R12, 0x7feffffe, PT ;  /* 0x7feffffe0c00780c */ /* 0x000fe20003f24070 */
[----:B------:R-:W-:Y:S02]  /*1da0*/  IMAD.MOV.U32 R12, RZ, RZ, R8 ;  /* 0x000000ffff0c7224 */ /* 0x000fe400078e0008 */
[----:B------:R-:W-:-:S10]  /*1db0*/  @!P0 IMAD.MOV.U32 R12, RZ, RZ, R10 ;  /* 0x000000ffff0c8224 */ /* 0x000fd400078e000a */
[----:B------:R-:W-:Y:S05]  /*1dc0*/  @P1 BRA `(.L_x_42) ;  /* 0x0000000400041947 */ /* 0x000fea0003800000 */
[----:B------:R-:W-:Y:S01]  /*1dd0*/  LOP3.LUT R10, R21, 0xfffff, RZ, 0xc0, !PT ;  /* 0x000fffff150a7812 */ /* 0x000fe200078ec0ff */
[----:B------:R-:W-:Y:S01]  /*1de0*/  IMAD.MOV.U32 R25, RZ, RZ, 0x3ed0ee25 ;  /* 0x3ed0ee25ff197424 */ /* 0x000fe200078e00ff */
[----:B------:R-:W-:Y:S01]  /*1df0*/  MOV R24, 0x8b7a8b04 ;  /* 0x8b7a8b0400187802 */ /* 0x000fe20000000f00 */
[----:B------:R-:W-:Y:S01]  /*1e00*/  UMOV UR4, 0x3ae80f1e ;  /* 0x3ae80f1e00047882 */ /* 0x000fe20000000000 */
[----:B------:R-:W-:Y:S01]  /*1e10*/  LOP3.LUT R11, R10, 0x3ff00000, RZ, 0xfc, !PT ;  /* 0x3ff000000a0b7812 */ /* 0x000fe200078efcff */
[----:B------:R-:W-:Y:S01]  /*1e20*/  IMAD.MOV.U32 R10, RZ, RZ, R12 ;  /* 0x000000ffff0a7224 */ /* 0x000fe200078e000c */
[----:B------:R-:W-:Y:S01]  /*1e30*/  UMOV UR5, 0x3eb1380b ;  /* 0x3eb1380b00057882 */ /* 0x000fe20000000000 */
[----:B------:R-:W-:Y:S01]  /*1e40*/  IMAD.MOV.U32 R12, RZ, RZ, RZ ;  /* 0x000000ffff0c7224 */ /* 0x000fe200078e00ff */
[----:B------:R-:W-:Y:S01]  /*1e50*/  ISETP.GE.U32.AND P0, PT, R11, 0x3ff6a09f, PT ;  /* 0x3ff6a09f0b00780c */ /* 0x000fe20003f06070 */
[----:B------:R-:W-:Y:S01]  /*1e60*/  IMAD.MOV.U32 R37, RZ, RZ, 0x43300000 ;  /* 0x43300000ff257424 */ /* 0x000fe200078e00ff */
[----:B------:R-:W-:Y:S01]  /*1e70*/  LEA.HI R36, R21, R20, RZ, 0xc ;  /* 0x0000001415247211 */ /* 0x000fe200078f60ff */
[----:B------:R-:W-:Y:S01]  /*1e80*/  UMOV UR8, 0x80000000 ;  /* 0x8000000000087882 */ /* 0x000fe20000000000 */
[----:B------:R-:W-:-:S09]  /*1e90*/  UMOV UR9, 0x43300000 ;  /* 0x4330000000097882 */ /* 0x000fd20000000000 */
[----:B------:R-:W-:Y:S02]  /*1ea0*/  @P0 VIADD R13, R11, 0xfff00000 ;  /* 0xfff000000b0d0836 */ /* 0x000fe40000000000 */
[----:B------:R-:W-:Y:S02]  /*1eb0*/  @P0 VIADD R36, R36, 0x1 ;  /* 0x0000000124240836 */ /* 0x000fe40000000000 */
[----:B------:R-:W-:-:S03]  /*1ec0*/  @P0 IMAD.MOV.U32 R11, RZ, RZ, R13 ;  /* 0x000000ffff0b0224 */ /* 0x000fc600078e000d */
[----:B------:R-:W-:-:S03]  /*1ed0*/  LOP3.LUT R36, R36, 0x80000000, RZ, 0x3c, !PT ;  /* 0x8000000024247812 */ /* 0x000fc600078e3cff */
[C---:B------:R-:W-:Y:S02]  /*1ee0*/  DADD R22, R10.reuse, 1 ;  /* 0x3ff000000a167429 */ /* 0x040fe40000000000 */
[----:B------:R-:W-:-:S04]  /*1ef0*/  DADD R10, R10, -1 ;  /* 0xbff000000a0a7429 */ /* 0x000fc80000000000 */
[----:B------:R-:W0:Y:S02]  /*1f00*/  MUFU.RCP64H R13, R23 ;  /* 0x00000017000d7308 */ /* 0x000e240000001800 */
[----:B0-----:R-:W-:-:S08]  /*1f10*/  DFMA R16, -R22, R12, 1 ;  /* 0x3ff000001610742b */ /* 0x001fd0000000010c */
[----:B------:R-:W-:-:S08]  /*1f20*/  DFMA R16, R16, R16, R16 ;  /* 0x000000101010722b */ /* 0x000fd00000000010 */
[----:B------:R-:W-:-:S08]  /*1f30*/  DFMA R12, R12, R16, R12 ;  /* 0x000000100c0c722b */ /* 0x000fd0000000000c */
[----:B------:R-:W-:-:S08]  /*1f40*/  DMUL R16, R10, R12 ;  /* 0x0000000c0a107228 */ /* 0x000fd00000000000 */
[----:B------:R-:W-:-:S08]  /*1f50*/  DFMA R16, R10, R12, R16 ;  /* 0x0000000c0a10722b */ /* 0x000fd00000000010 */
[----:B------:R-:W-:Y:S02]  /*1f60*/  DMUL R18, R16, R16 ;  /* 0x0000001010127228 */ /* 0x000fe40000000000 */
[----:B------:R-:W-:-:S06]  /*1f70*/  DADD R20, R10, -R16 ;  /* 0x000000000a147229 */ /* 0x000fcc0000000810 */
[----:B------:R-:W-:Y:S01]  /*1f80*/  DFMA R22, R18, UR4, R24 ;  /* 0x0000000412167c2b */ /* 0x000fe20008000018 */
[----:B------:R-:W-:Y:S01]  /*1f90*/  UMOV UR4, 0x9f02676f ;  /* 0x9f02676f00047882 */ /* 0x000fe20000000000 */
[----:B------:R-:W-:Y:S01]  /*1fa0*/  UMOV UR5, 0x3ef3b266 ;  /* 0x3ef3b26600057882 */ /* 0x000fe20000000000 */
[----:B------:R-:W-:Y:S02]  /*1fb0*/  DADD R24, R20, R20 ;  /* 0x0000000014187229 */ /* 0x000fe40000000014 */
[----:B------:R-:W-:Y:S01]  /*1fc0*/  DADD R20, R36, -UR8 ;  /* 0x8000000824147e29 */ /* 0x000fe20008000000 */
[----:B------:R-:W-:Y:S01]  /*1fd0*/  UMOV UR8, 0xfefa39ef ;  /* 0xfefa39ef00087882 */ /* 0x000fe20000000000 */
[----:B------:R-:W-:Y:S01]  /*1fe0*/  UMOV UR9, 0x3fe62e42 ;  /* 0x3fe62e4200097882 */ /* 0x000fe20000000000 */
[----:B------:R-:W-:Y:S01]  /*1ff0*/  DFMA R22, R18, R22, UR4 ;  /* 0x0000000412167e2b */ /* 0x000fe20008000016 */
[----:B------:R-:W-:Y:S01]  /*2000*/  UMOV UR4, 0xa9ab0956 ;  /* 0xa9ab095600047882 */ /* 0x000fe20000000000 */
[----:B------:R-:W-:Y:S01]  /*2010*/  UMOV UR5, 0x3f1745cb ;  /* 0x3f1745cb00057882 */ /* 0x000fe20000000000 */
[----:B------:R-:W-:-:S02]  /*2020*/  DFMA R24, R10, -R16, R24 ;  /* 0x800000100a18722b */ /* 0x000fc40000000018 */
[----:B------:R-:W-:-:S03]  /*2030*/  DFMA R10, R20, UR8, R16 ;  /* 0x00000008140a7c2b */ /* 0x000fc60008000010 */
[----:B------:R-:W-:Y:S01]  /*2040*/  DFMA R22, R18, R22, UR4 ;  /* 0x0000000412167e2b */ /* 0x000fe20008000016 */
[----:B------:R-:W-:Y:S01]  /*2050*/  UMOV UR4, 0x2d1b5154 ;  /* 0x2d1b515400047882 */ /* 0x000fe20000000000 */
[----:B------:R-:W-:Y:S01]  /*2060*/  UMOV UR5, 0x3f3c71c7 ;  /* 0x3f3c71c700057882 */ /* 0x000fe20000000000 */
[----:B------:R-:W-:-:S05]  /*2070*/  DMUL R24, R12, R24 ;  /* 0x000000180c187228 */ /* 0x000fca0000000000 */
[----:B------:R-:W-:Y:S01]  /*2080*/  DFMA R22, R18, R22, UR4 ;  /* 0x0000000412167e2b */ /* 0x000fe20008000016 */
[----:B------:R-:W-:Y:S01]  /*2090*/  UMOV UR4, 0x923be72d ;  /* 0x923be72d00047882 */ /* 0x000fe20000000000 */
[----:B------:R-:W-:-:S06]  /*20a0*/  UMOV UR5, 0x3f624924 ;  /* 0x3f62492400057882 */ /* 0x000fcc0000000000 */
        /* <DEDUP_REMOVED lines=8> */
[----:B------:R-:W-:Y:S02]  /*2130*/  UMOV UR5, 0x3fe62e42 ;  /* 0x3fe62e4200057882 */ /* 0x000fe40000000000 */
[----:B------:R-:W-:Y:S01]  /*2140*/  DFMA R36, R20, -UR4, R10 ;  /* 0x8000000414247c2b */ /* 0x000fe2000800000a */
[----:B------:R-:W-:Y:S01]  /*2150*/  UMOV UR4, 0x3b39803f ;  /* 0x3b39803f00047882 */ /* 0x000fe20000000000 */
[----:B------:R-:W-:Y:S02]  /*2160*/  UMOV UR5, 0x3c7abc9e ;  /* 0x3c7abc9e00057882 */ /* 0x000fe40000000000 */
[----:B------:R-:W-:-:S04]  /*2170*/  DMUL R22, R18, R22 ;  /* 0x0000001612167228 */ /* 0x000fc80000000000 */
[----:B------:R-:W-:-:S04]  /*2180*/  DADD R36, -R16, R36 ;  /* 0x0000000010247229 */ /* 0x000fc80000000124 */
[----:B------:R-:W-:-:S08]  /*2190*/  DFMA R22, R16, R22, R24 ;  /* 0x000000161016722b */ /* 0x000fd00000000018 */
[----:B------:R-:W-:-:S08]  /*21a0*/  DADD R22, R22, -R36 ;  /* 0x0000000016167229 */ /* 0x000fd00000000824 */
[----:B------:R-:W-:-:S08]  /*21b0*/  DFMA R22, R20, UR4, R22 ;  /* 0x0000000414167c2b */ /* 0x000fd00008000016 */
[----:B------:R-:W-:Y:S01]  /*21c0*/  DADD R22, R10, R22 ;  /* 0x000000000a167229 */ /* 0x000fe20000000016 */
[----:B------:R-:W-:Y:S10]  /*21d0*/  BRA `(.L_x_43) ;  /* 0x0000000000187947 */ /* 0x000ff40003800000 */
.L_x_42:
[----:B------:R-:W-:Y:S01]  /*21e0*/  IMAD.MOV.U32 R12, RZ, RZ, 0x0 ;  /* 0x00000000ff0c7424 */ /* 0x000fe200078e00ff */
[----:B------:R-:W-:Y:S01]  /*21f0*/  LOP3.LUT P0, RZ, R11, 0x7fffffff, RZ, 0xc0, !PT ;  /* 0x7fffffff0bff7812 */ /* 0x000fe2000780c0ff */
[----:B------:R-:W-:-:S06]  /*2200*/  IMAD.MOV.U32 R13, RZ, RZ, 0x7ff00000 ;  /* 0x7ff00000ff0d7424 */ /* 0x000fcc00078e00ff */
[----:B------:R-:W-:-:S10]  /*2210*/  DFMA R12, R10, R12, +INF ;  /* 0x7ff000000a0c742b */ /* 0x000fd4000000000c */
[----:B------:R-:W-:Y:S02]  /*2220*/  FSEL R22, R12, RZ, P0 ;  /* 0x000000ff0c167208 */ /* 0x000fe40000000000 */
[----:B------:R-:W-:-:S07]  /*2230*/  FSEL R23, R13, -QNAN , P0 ;  /* 0xfff000000d177808 */ /* 0x000fce0000000000 */
.L_x_43:
[----:B------:R-:W-:Y:S05]  /*2240*/  BSYNC.RECONVERGENT B0 ;  /* 0x0000000000007941 */ /* 0x000fea0003800200 */
.L_x_41:
[----:B------:R-:W0:Y:S01]  /*2250*/  MUFU.RCP64H R17, R9 ;  /* 0x0000000900117308 */ /* 0x000e220000001800 */
[----:B------:R-:W1:Y:S01]  /*2260*/  LDC.64 R18, c[0x3][RZ] ;  /* 0x00c00000ff127b82 */ /* 0x000e620000000a00 */
[----:B------:R-:W-:Y:S01]  /*2270*/  VIADD R16, R9, 0x300402 ;  /* 0x0030040209107836 */ /* 0x000fe20000000000 */
[----:B------:R-:W-:Y:S01]  /*2280*/  UMOV UR4, 0xbe506019 ;  /* 0xbe50601900047882 */ /* 0x000fe20000000000 */
[----:B------:R-:W-:Y:S01]  /*2290*/  UMOV UR5, 0x3a1fb0f6 ;  /* 0x3a1fb0f600057882 */ /* 0x000fe20000000000 */
[----:B------:R-:W-:Y:S01]  /*22a0*/  BSSY.RECONVERGENT B0, `(.L_x_44) ;  /* 0x0000016000007945 */ /* 0x000fe20003800200 */
[----:B------:R-:W-:Y:S01]  /*22b0*/  DSETP.GT.AND P4, PT, R2, UR4, PT ;  /* 0x0000000402007e2a */ /* 0x000fe2000bf84000 */
[----:B------:R-:W-:Y:S02]  /*22c0*/  FSETP.GEU.AND P0, PT, |R16|, 5.8789094863358348022e-39, PT ;  /* 0x004004021000780b */ /* 0x000fe40003f0e200 */
[----:B------:R-:W2:Y:S01]  /*22d0*/  LDC.64 R20, c[0x3][0x8] ;  /* 0x00c00200ff147b82 */ /* 0x000ea20000000a00 */
[----:B0-----:R-:W-:-:S08]  /*22e0*/  DFMA R10, -R8, R16, 1 ;  /* 0x3ff00000080a742b */ /* 0x001fd00000000110 */
[----:B------:R-:W-:Y:S02]  /*22f0*/  DFMA R12, R10, R10, R10 ;  /* 0x0000000a0a0c722b */ /* 0x000fe4000000000a */
[----:B-1----:R-:W-:-:S06]  /*2300*/  DMUL R10, R18, -2 ;  /* 0xc0000000120a7828 */ /* 0x002fcc0000000000 */
[----:B------:R-:W-:Y:S02]  /*2310*/  DFMA R18, R16, R12, R16 ;  /* 0x0000000c1012722b */ /* 0x000fe40000000010 */
[----:B--2---:R-:W-:-:S06]  /*2320*/  DFMA R12, R6, R20, 1 ;  /* 0x3ff00000060c742b */ /* 0x004fcc0000000014 */
[----:B------:R-:W-:Y:S02]  /*2330*/  DFMA R20, -R8, R18, 1 ;  /* 0x3ff000000814742b */ /* 0x000fe40000000112 */
[----:B------:R-:W-:-:S06]  /*2340*/  DMUL R10, R10, R12 ;  /* 0x0000000c0a0a7228 */ /* 0x000fcc0000000000 */
[----:B------:R-:W-:Y:S02]  /*2350*/  DFMA R18, R18, R20, R18 ;  /* 0x000000141212722b */ /* 0x000fe40000000012 */
[----:B------:R-:W-:Y:S01]  /*2360*/  DMUL R24, R10, R22 ;  /* 0x000000160a187228 */ /* 0x000fe20000000000 */
        /* <DEDUP_REMOVED lines=9> */
.L_x_45:
[----:B------:R-:W-:Y:S05]  /*2400*/  BSYNC.RECONVERGENT B0 ;  /* 0x0000000000007941 */ /* 0x000fea0003800200 */
.L_x_44:
[----:B------:R-:W-:Y:S01]  /*2410*/  DMUL R16, R4, R4 ;  /* 0x0000000404107228 */ /* 0x000fe20000000000 */
[----:B------:R-:W0:Y:S01]  /*2420*/  LDC.64 R36, c[0x3][RZ] ;  /* 0x00c00000ff247b82 */ /* 0x000e220000000a00 */
[----:B------:R-:W-:Y:S04]  /*2430*/  BSSY.RECONVERGENT B0, `(.L_x_46) ;  /* 0x0000014000007945 */ /* 0x000fe80003800200 */
[----:B------:R-:W1:Y:S03]  /*2440*/  MUFU.RCP64H R9, R17 ;  /* 0x0000001100097308 */ /* 0x000e660000001800 */
[----:B------:R-:W2:Y:S01]  /*2450*/  LDC.64 R38, c[0x3][0x8] ;  /* 0x00c00200ff267b82 */ /* 0x000ea20000000a00 */
[----:B------:R-:W-:-:S04]  /*2460*/  IADD3 R8, PT, PT, R17, 0x300402, RZ ;  /* 0x0030040211087810 */ /* 0x000fc80007ffe0ff */
[----:B------:R-:W-:Y:S02]  /*2470*/  FSETP.GEU.AND P0, PT, |R8|, 5.8789094863358348022e-39, PT ;  /* 0x004004020800780b */ /* 0x000fe40003f0e200 */
[----:B-1----:R-:W-:Y:S02]  /*2480*/  DFMA R4, -R16, R8, 1 ;  /* 0x3ff000001004742b */ /* 0x002fe40000000108 */
[----:B0-----:R-:W-:-:S06]  /*2490*/  DMUL R36, R36, -2 ;  /* 0xc000000024247828 */ /* 0x001fcc0000000000 */
[----:B------:R-:W-:-:S08]  /*24a0*/  DFMA R4, R4, R4, R4 ;  /* 0x000000040404722b */ /* 0x000fd00000000004 */
[----:B------:R-:W-:Y:S02]  /*24b0*/  DFMA R12, R8, R4, R8 ;  /* 0x00000004080c722b */ /* 0x000fe40000000008 */
[----:B------:R-:W-:Y:S02]  /*24c0*/  DMUL R4, R10, R18 ;  /* 0x000000120a047228 */ /* 0x000fe40000000000 */
[----:B--2---:R-:W-:-:S04]  /*24d0*/  DMUL R18, R36, R38 ;  /* 0x0000002624127228 */ /* 0x004fc80000000000 */
[----:B------:R-:W-:-:S08]  /*24e0*/  DFMA R20, -R16, R12, 1 ;  /* 0x3ff000001014742b */ /* 0x000fd0000000010c */
[----:B------:R-:W-:Y:S01]  /*24f0*/  DFMA R8, R12, R20, R12 ;  /* 0x000000140c08722b */ /* 0x000fe2000000000c */
[----:B------:R-:W-:Y:S10]  /*2500*/  @P0 BRA `(.L_x_47) ;  /* 0x0000000000180947 */ /* 0x000ff40003800000 */
[----:B------:R-:W-:Y:S02]  /*2510*/  LOP3.LUT R12, R17, 0x7fffffff, RZ, 0xc0, !PT ;  /* 0x7fffffff110c7812 */ /* 0x000fe400078ec0ff */
[----:B------:R-:W-:-:S03]  /*2520*/  MOV R8, 0x2550 ;  /* 0x0000255000087802 */ /* 0x000fc60000000f00 */
[----:B------:R-:W-:-:S07]  /*2530*/  VIADD R12, R12, 0xfff00000 ;  /* 0xfff000000c0c7836 */ /* 0x000fce0000000000 */
[----:B------:R-:W-:Y:S05]  /*2540*/  CALL.REL.NOINC `($__internal_0_$__cuda_sm20_dblrcp_rn_slowpath_v3) ;  /* 0x00000034004c7944 */ /* 0x000fea0003c00000 */
[----:B------:R-:W-:Y:S02]  /*2550*/  IMAD.MOV.U32 R8, RZ, RZ, R12 ;  /* 0x000000ffff087224 */ /* 0x000fe400078e000c */
[----:B------:R-:W-:-:S07]  /*2560*/  IMAD.MOV.U32 R9, RZ, RZ, R13 ;  /* 0x000000ffff097224 */ /* 0x000fce00078e000d */
.L_x_47:
[----:B------:R-:W-:Y:S05]  /*2570*/  BSYNC.RECONVERGENT B0 ;  /* 0x0000000000007941 */ /* 0x000fea0003800200 */
.L_x_46:
[----:B------:R-:W0:Y:S01]  /*2580*/  MUFU.RCP64H R11, 3 ;  /* 0x40080000000b7908 */ /* 0x000e220000001800 */
[----:B------:R-:W-:Y:S01]  /*2590*/  IMAD.MOV.U32 R16, RZ, RZ, 0x0 ;  /* 0x00000000ff107424 */ /* 0x000fe200078e00ff */
[----:B------:R-:W-:Y:S01]  /*25a0*/  DMUL R4, R4, R8 ;  /* 0x0000000804047228 */ /* 0x000fe20000000000 */
[----:B------:R-:W-:Y:S01]  /*25b0*/  IMAD.MOV.U32 R17, RZ, RZ, 0x40080000 ;  /* 0x40080000ff117424 */ /* 0x000fe200078e00ff */
[----:B------:R-:W-:Y:S01]  /*25c0*/  FSETP.GEU.AND P1, PT, |R7|, 6.5827683646048100446e-37, PT ;  /* 0x036000000700780b */ /* 0x000fe20003f2e200 */
[----:B------:R-:W-:Y:S01]  /*25d0*/  IMAD.MOV.U32 R10, RZ, RZ, 0x1 ;  /* 0x00000001ff0a7424 */ /* 0x000fe200078e00ff */
[----:B------:R-:W-:Y:S04]  /*25e0*/  BSSY.RECONVERGENT B1, `(.L_x_48) ;  /* 0x0000015000017945 */ /* 0x000fe80003800200 */
[----:B------:R-:W-:-:S02]  /*25f0*/  DMUL R4, R14, R4 ;  /* 0x000000040e047228 */ /* 0x000fc40000000000 */
[----:B0-----:R-:W-:-:S06]  /*2600*/  DFMA R12, R10, -R16, 1 ;  /* 0x3ff000000a0c742b */ /* 0x001fcc0000000810 */
[----:B------:R-:W-:Y:S02]  /*2610*/  DFMA R22, R22, R18, -R4 ;  /* 0x000000121616722b */ /* 0x000fe40000000804 */
[----:B------:R-:W-:-:S08]  /*2620*/  DFMA R12, R12, R12, R12 ;  /* 0x0000000c0c0c722b */ /* 0x000fd0000000000c */
[----:B------:R-:W-:-:S08]  /*2630*/  DFMA R12, R10, R12, R10 ;  /* 0x0000000c0a0c722b */ /* 0x000fd0000000000a */
[----:B------:R-:W-:-:S08]  /*2640*/  DFMA R10, R12, -R16, 1 ;  /* 0x3ff000000c0a742b */ /* 0x000fd00000000810 */
[----:B------:R-:W-:-:S08]  /*2650*/  DFMA R10, R12, R10, R12 ;  /* 0x0000000a0c0a722b */ /* 0x000fd0000000000c */
[----:B------:R-:W-:-:S08]  /*2660*/  DMUL R12, R6, R10 ;  /* 0x0000000a060c7228 */ /* 0x000fd00000000000 */
[----:B------:R-:W-:-:S08]  /*2670*/  DFMA R16, R12, -3, R6 ;  /* 0xc00800000c10782b */ /* 0x000fd00000000006 */
[----:B------:R-:W-:-:S10]  /*2680*/  DFMA R10, R10, R16, R12 ;  /* 0x000000100a0a722b */ /* 0x000fd4000000000c */
[----:B------:R-:W-:-:S05]  /*2690*/  FFMA R8, RZ, 2.125, R11 ;  /* 0x40080000ff087823 */ /* 0x000fca000000000b */
[----:B------:R-:W-:-:S13]  /*26a0*/  FSETP.GT.AND P0, PT, |R8|, 1.469367938527859385e-39, PT ;  /* 0x001000000800780b */ /* 0x000fda0003f04200 */
[----:B------:R-:W-:Y:S05]  /*26b0*/  @P0 BRA P1, `(.L_x_49) ;  /* 0x00000000001c0947 */ /* 0x000fea0000800000 */
[----:B------:R-:W-:Y:S01]  /*26c0*/  IMAD.MOV.U32 R11, RZ, RZ, R6 ;  /* 0x000000ffff0b7224 */ /* 0x000fe200078e0006 */
[----:B------:R-:W-:Y:S01]  /*26d0*/  MOV R8, 0x2720 ;  /* 0x0000272000087802 */ /* 0x000fe20000000f00 */
[----:B------:R-:W-:Y:S02]  /*26e0*/  IMAD.MOV.U32 R9, RZ, RZ, R7 ;  /* 0x000000ffff097224 */ /* 0x000fe400078e0007 */
[----:B------:R-:W-:Y:S02]  /*26f0*/  IMAD.MOV.U32 R12, RZ, RZ, RZ ;  /* 0x000000ffff0c7224 */ /* 0x000fe400078e00ff */
[----:B------:R-:W-:-:S07]  /*2700*/  IMAD.MOV.U32 R10, RZ, RZ, 0x40080000 ;  /* 0x40080000ff0a7424 */ /* 0x000fce00078e00ff */
[----:B------:R-:W-:Y:S05]  /*2710*/  CALL.REL.NOINC `($__internal_1_$__cuda_sm20_div_rn_f64_full) ;  /* 0x0000003400787944 */ /* 0x000fea0003c00000 */
[----:B------:R-:W-:-:S07]  /*2720*/  IMAD.MOV.U32 R11, RZ, RZ, R9 ;  /* 0x000000ffff0b7224 */ /* 0x000fce00078e0009 */
.L_x_49:
[----:B------:R-:W-:Y:S05]  /*2730*/  BSYNC.RECONVERGENT B1 ;  /* 0x0000000000017941 */ /* 0x000fea0003800200 */
.L_x_48:
[----:B------:R-:W-:Y:S01]  /*2740*/  BSSY.RECONVERGENT B1, `(.L_x_50) ;  /* 0x0000023000017945 */ /* 0x000fe20003800200 */
[----:B------:R-:W-:Y:S01]  /*2750*/  DMUL R22, R22, R10 ;  /* 0x0000000a16167228 */ /* 0x000fe20000000000 */
[----:B------:R-:W-:Y:S02]  /*2760*/  CS2R R10, SRZ ;  /* 0x00000000000a7805 */ /* 0x000fe4000001ff00 */
[----:B------:R-:W-:Y:S08]  /*2770*/  @!P4 BRA `(.L_x_51) ;  /* 0x00000000007cc947 */ /* 0x000ff00003800000 */
[----:B------:R-:W-:Y:S01]  /*2780*/  DMUL R4, R32, 16 ;  /* 0x4030000020047828 */ /* 0x000fe20000000000 */
[----:B------:R-:W-:Y:S01]  /*2790*/  UMOV UR4, 0x4ad4b81f ;  /* 0x4ad4b81f00047882 */ /* 0x000fe20000000000 */
[----:B------:R-:W-:-:S06]  /*27a0*/  UMOV UR5, 0x358dee7a ;  /* 0x358dee7a00057882 */ /* 0x000fcc0000000000 */
[----:B------:R-:W-:-:S08]  /*27b0*/  DMUL R4, R34, R4 ;  /* 0x0000000422047228 */ /* 0x000fd00000000000 */
[----:B------:R-:W-:-:S08]  /*27c0*/  DMUL R12, R34, R4 ;  /* 0x00000004220c7228 */ /* 0x000fd00000000000 */
[----:B------:R-:W-:-:S14]  /*27d0*/  DSETP.GT.AND P0, PT, R12, UR4, PT ;  /* 0x000000040c007e2a */ /* 0x000fdc000bf04000 */
[----:B------:R-:W-:Y:S05]  /*27e0*/  @!P0 BRA `(.L_x_51) ;  /* 0x0000000000608947 */ /* 0x000fea0003800000 */
[----:B------:R-:W0:Y:S01]  /*27f0*/  MUFU.RCP64H R5, R13 ;  /* 0x0000000d00057308 */ /* 0x000e220000001800 */
[----:B------:R-:W-:Y:S01]  /*2800*/  MOV R4, 0x1 ;  /* 0x0000000100047802 */ /* 0x000fe20000000f00 */
[----:B------:R-:W-:Y:S01]  /*2810*/  UMOV UR4, 0x54442d18 ;  /* 0x54442d1800047882 */ /* 0x000fe20000000000 */
[----:B------:R-:W-:Y:S01]  /*2820*/  UMOV UR5, 0x400921fb ;  /* 0x400921fb00057882 */ /* 0x000fe20000000000 */
[----:B------:R-:W-:Y:S01]  /*2830*/  BSSY.RECONVERGENT B2, `(.L_x_51) ;  /* 0x0000013000027945 */ /* 0x000fe20003800200 */
[----:B------:R-:W-:-:S10]  /*2840*/  DMUL R8, R2, UR4 ;  /* 0x0000000402087c28 */ /* 0x000fd40008000000 */
[----:B------:R-:W-:Y:S01]  /*2850*/  FSETP.GEU.AND P1, PT, |R9|, 6.5827683646048100446e-37, PT ;  /* 0x036000000900780b */ /* 0x000fe20003f2e200 */
        /* <DEDUP_REMOVED lines=13> */
[----:B------:R-:W-:-:S07]  /*2930*/  IMAD.MOV.U32 R10, RZ, RZ, R13 ;  /* 0x000000ffff0a7224 */ /* 0x000fce00078e000d */
[----:B------:R-:W-:Y:S05]  /*2940*/  CALL.REL.NOINC `($__internal_1_$__cuda_sm20_div_rn_f64_full) ;  /* 0x0000003000ec7944 */ /* 0x000fea0003c00000 */
[----:B------:R-:W-:-:S07]  /*2950*/  IMAD.MOV.U32 R11, RZ, RZ, R9 ;  /* 0x000000ffff0b7224 */ /* 0x000fce00078e0009 */
.L_x_52:
[----:B------:R-:W-:Y:S05]  /*2960*/  BSYNC.RECONVERGENT B2 ;  /* 0x0000000000027941 */ /* 0x000fea0003800200 */
.L_x_51:
[----:B------:R-:W-:Y:S05]  /*2970*/  BSYNC.RECONVERGENT B1 ;  /* 0x0000000000017941 */ /* 0x000fea0003800200 */
.L_x_50:
[----:B------:R-:W0:Y:S01]  /*2980*/  MUFU.RCP64H R3, -0.031090676784515380859 ;  /* 0xbf9fd63c00037908 */ /* 0x000e220000001800 */
[----:B------:R-:W-:Y:S01]  /*2990*/  IMAD.MOV.U32 R6, RZ, RZ, -0xe04e6bc ;  /* 0xf1fb1944ff067424 */ /* 0x000fe200078e00ff */
[----:B------:R-:W-:Y:S01]  /*29a0*/  FSETP.GEU.AND P2, PT, |R25|, 6.5827683646048100446e-37, PT ;  /* 0x036000001900780b */ /* 0x000fe20003f4e200 */
[----:B------:R-:W-:Y:S01]  /*29b0*/  IMAD.MOV.U32 R7, RZ, RZ, 0x3f9fd63c ;  /* 0x3f9fd63cff077424 */ /* 0x000fe200078e00ff */
[----:B------:R-:W-:Y:S01]  /*29c0*/  UMOV UR4, 0x78b58c40 ;  /* 0x78b58c4000047882 */ /* 0x000fe20000000000 */
[----:B------:R-:W-:Y:S01]  /*29d0*/  IMAD.MOV.U32 R2, RZ, RZ, 0x1 ;  /* 0x00000001ff027424 */ /* 0x000fe200078e00ff */
[----:B------:R-:W-:Y:S01]  /*29e0*/  UMOV UR5, 0x4415af1d ;  /* 0x4415af1d00057882 */ /* 0x000fe20000000000 */
[----:B------:R-:W-:Y:S01]  /*29f0*/  BSSY.RECONVERGENT B1, `(.L_x_53) ;  /* 0x0000017000017945 */ /* 0x000fe20003800200 */
[----:B------:R-:W-:-:S06]  /*2a00*/  DSETP.GT.AND P0, PT, R10, UR4, PT ;  /* 0x000000040a007e2a */ /* 0x000fcc000bf04000 */
[----:B------:R-:W-:Y:S02]  /*2a10*/  FSEL R20, R10, 2.94578231044286233607e+34, !P0 ;  /* 0x78b58c400a147808 */ /* 0x000fe40004000000 */
[----:B------:R-:W-:Y:S01]  /*2a20*/  FSEL R21, R11, 598.73614501953125, !P0 ;  /* 0x4415af1d0b157808 */ /* 0x000fe20004000000 */
[----:B0-----:R-:W-:-:S08]  /*2a30*/  DFMA R4, R2, R6, 1 ;  /* 0x3ff000000204742b */ /* 0x001fd00000000006 */
[----:B------:R-:W-:-:S08]  /*2a40*/  DFMA R4, R4, R4, R4 ;  /* 0x000000040404722b */ /* 0x000fd00000000004 */
[----:B------:R-:W-:-:S08]  /*2a50*/  DFMA R4, R2, R4, R2 ;  /* 0x000000040204722b */ /* 0x000fd00000000002 */
[----:B------:R-:W-:-:S08]  /*2a60*/  DFMA R2, R4, R6, 1 ;  /* 0x3ff000000402742b */ /* 0x000fd00000000006 */
[----:B------:R-:W-:-:S08]  /*2a70*/  DFMA R2, R4, R2, R4 ;  /* 0x000000020402722b */ /* 0x000fd00000000004 */
[----:B------:R-:W-:-:S08]  /*2a80*/  DMUL R4, R24, R2 ;  /* 0x0000000218047228 */ /* 0x000fd00000000000 */
[----:B------:R-:W-:-:S08]  /*2a90*/  DFMA R6, R4, R6, R24 ;  /* 0x000000060406722b */ /* 0x000fd00000000018 */
[----:B------:R-:W-:-:S10]  /*2aa0*/  DFMA R2, R2, R6, R4 ;  /* 0x000000060202722b */ /* 0x000fd40000000004 */
[----:B------:R-:W-:-:S05]  /*2ab0*/  FFMA R4, RZ, -1.2487254142761230469, R3 ;  /* 0xbf9fd63cff047823 */ /* 0x000fca0000000003 */
[----:B------:R-:W-:-:S13]  /*2ac0*/  FSETP.GT.AND P1, PT, |R4|, 1.469367938527859385e-39, PT ;  /* 0x001000000400780b */ /* 0x000fda0003f24200 */
[----:B------:R-:W-:Y:S05]  /*2ad0*/  @P1 BRA P2, `(.L_x_54) ;  /* 0x0000000000201947 */ /* 0x000fea0001000000 */
[----:B------:R-:W-:Y:S01]  /*2ae0*/  IMAD.MOV.U32 R11, RZ, RZ, R24 ;  /* 0x000000ffff0b7224 */ /* 0x000fe200078e0018 */
[----:B------:R-:W-:Y:S01]  /*2af0*/  MOV R8, 0x2b40 ;  /* 0x00002b4000087802 */ /* 0x000fe20000000f00 */
[----:B------:R-:W-:Y:S02]  /*2b00*/  IMAD.MOV.U32 R9, RZ, RZ, R25 ;  /* 0x000000ffff097224 */ /* 0x000fe400078e0019 */
[----:B------:R-:W-:Y:S02]  /*2b10*/  IMAD.MOV.U32 R12, RZ, RZ, -0xe04e6bc ;  /* 0xf1fb1944ff0c7424 */ /* 0x000fe400078e00ff */
[----:B------:R-:W-:-:S07]  /*2b20*/  IMAD.MOV.U32 R10, RZ, RZ, -0x406029c4 ;  /* 0xbf9fd63cff0a7424 */ /* 0x000fce00078e00ff */
[----:B------:R-:W-:Y:S05]  /*2b30*/  CALL.REL.NOINC `($__internal_1_$__cuda_sm20_div_rn_f64_full) ;  /* 0x0000003000707944 */ /* 0x000fea0003c00000 */
[----:B------:R-:W-:Y:S01]  /*2b40*/  IMAD.MOV.U32 R2, RZ, RZ, R10 ;  /* 0x000000ffff027224 */ /* 0x000fe200078e000a */
[----:B------:R-:W-:-:S07]  /*2b50*/  MOV R3, R9 ;  /* 0x0000000900037202 */ /* 0x000fce0000000f00 */
.L_x_54:
[----:B------:R-:W-:Y:S05]  /*2b60*/  BSYNC.RECONVERGENT B1 ;  /* 0x0000000000017941 */ /* 0x000fea0003800200 */
.L_x_53:
[C---:B------:R-:W-:Y:S01]  /*2b70*/  FSETP.GT.AND P0, PT, R3.reuse, -3.1640625, PT ;  /* 0xc04a80000300780b */ /* 0x040fe20003f04000 */
[----:B------:R-:W-:Y:S03]  /*2b80*/  BSSY.RECONVERGENT B0, `(.L_x_55) ;  /* 0x0000046000007945 */ /* 0x000fe60003800200 */
[----:B------:R-:W-:-:S13]  /*2b90*/  FSETP.GEU.OR P0, PT, R3, 4.1931471824645996094, !P0 ;  /* 0x40862e430300780b */ /* 0x000fda000470e400 */
[----:B------:R-:W-:Y:S05]  /*2ba0*/  @P0 BRA `(.L_x_56) ;  /* 0x0000000000f00947 */ /* 0x000fea0003800000 */
[----:B------:R-:W-:Y:S01]  /*2bb0*/  IMAD.MOV.U32 R6, RZ, RZ, 0x652b82fe ;  /* 0x652b82feff067424 */ /* 0x000fe200078e00ff */
[----:B------:R-:W-:Y:S01]  /*2bc0*/  UMOV UR4, 0xfefa39ef ;  /* 0xfefa39ef00047882 */ /* 0x000fe20000000000 */
[----:B------:R-:W-:Y:S01]  /*2bd0*/  IMAD.MOV.U32 R7, RZ, RZ, 0x3ff71547 ;  /* 0x3ff71547ff077424 */ /* 0x000fe200078e00ff */
[----:B------:R-:W-:Y:S01]  /*2be0*/  UMOV UR5, 0x3fe62e42 ;  /* 0x3fe62e4200057882 */ /* 0x000fe20000000000 */
[----:B------:R-:W-:Y:S02]  /*2bf0*/  IMAD.SHL.U32 R10, R3, 0x2, RZ ;  /* 0x00000002030a7824 */ /* 0x000fe400078e00ff */
[----:B------:R-:W-:Y:S02]  /*2c00*/  IMAD.MOV.U32 R12, RZ, RZ, -0x7142ec33 ;  /* 0x8ebd13cdff0c7424 */ /* 0x000fe400078e00ff */
[----:B------:R-:W-:Y:S01]  /*2c10*/  DFMA R6, R2, R6, 6.75539944105574400000e+15 ;  /* 0x433800000206742b */ /* 0x000fe20000000006 */
[C---:B------:R-:W-:Y:S01]  /*2c20*/  ISETP.GE.U32.AND P0, PT, R10.reuse, 0x7fb3e647, PT ;  /* 0x7fb3e6470a00780c */ /* 0x040fe20003f06070 */
[----:B------:R-:W-:Y:S01]  /*2c30*/  IMAD.MOV.U32 R13, RZ, RZ, 0x3e5af86d ;  /* 0x3e5af86dff0d7424 */ /* 0x000fe200078e00ff */
[----:B------:R-:W-:-:S05]  /*2c40*/  ISETP.NE.AND P1, PT, R10, RZ, PT ;  /* 0x000000ff0a00720c */ /* 0x000fca0003f25270 */
[----:B------:R-:W-:Y:S02]  /*2c50*/  DADD R4, R6, -6.75539944105574400000e+15 ;  /* 0xc338000006047429 */ /* 0x000fe40000000000 */
[----:B------:R-:W-:-:S06]  /*2c60*/  SEL R6, R6, RZ, P0 ;  /* 0x000000ff06067207 */ /* 0x000fcc0000000000 */
[----:B------:R-:W-:Y:S01]  /*2c70*/  DFMA R8, R4, -UR4, R2 ;  /* 0x8000000404087c2b */ /* 0x000fe20008000002 */
[----:B------:R-:W-:Y:S01]  /*2c80*/  UMOV UR4, 0x3b39803f ;  /* 0x3b39803f00047882 */ /* 0x000fe20000000000 */
[----:B------:R-:W-:-:S06]  /*2c90*/  UMOV UR5, 0x3c7abc9e ;  /* 0x3c7abc9e00057882 */ /* 0x000fcc0000000000 */
[----:B------:R-:W-:Y:S01]  /*2ca0*/  DFMA R8, R4, -UR4, R8 ;  /* 0x8000000404087c2b */ /* 0x000fe20008000008 */
[----:B------:R-:W-:Y:S01]  /*2cb0*/  UMOV UR4, 0x6acd15b6 ;  /* 0x6acd15b600047882 */ /* 0x000fe20000000000 */
[----:B------:R-:W-:-:S08]  /*2cc0*/  UMOV UR5, 0x3e21f407 ;  /* 0x3e21f40700057882 */ /* 0x000fd00000000000 */
[----:B------:R-:W-:Y:S02]  /*2cd0*/  FSEL R4, R2, R8, !P0 ;  /* 0x0000000802047208 */ /* 0x000fe40004000000 */
[----:B------:R-:W-:Y:S02]  /*2ce0*/  FSEL R5, R3, R9, !P0 ;  /* 0x0000000903057208 */ /* 0x000fe40004000000 */
[C---:B------:R-:W-:Y:S02]  /*2cf0*/  ISETP.NE.AND P0, PT, R6.reuse, 0x400, PT ;  /* 0x000004000600780c */ /* 0x040fe40003f05270 */
[----:B------:R-:W-:Y:S02]  /*2d00*/  LEA R6, R6, 0x3ff00000, 0x14 ;  /* 0x3ff0000006067811 */ /* 0x000fe400078ea0ff */
[----:B------:R-:W-:Y:S01]  /*2d10*/  DFMA R8, R4, UR4, R12 ;  /* 0x0000000404087c2b */ /* 0x000fe2000800000c */
[----:B------:R-:W-:Y:S01]  /*2d20*/  UMOV UR4, 0x92ba033d ;  /* 0x92ba033d00047882 */ /* 0x000fe20000000000 */
[----:B------:R-:W-:Y:S01]  /*2d30*/  UMOV UR5, 0x3e927e50 ;  /* 0x3e927e5000057882 */ /* 0x000fe20000000000 */
[----:B------:R-:W-:Y:S01]  /*2d40*/  SEL R7, R6, 0x7fe00000, P0 ;  /* 0x7fe0000006077807 */ /* 0x000fe20000000000 */
[----:B------:R-:W-:-:S04]  /*2d50*/  IMAD.MOV.U32 R6, RZ, RZ, RZ ;  /* 0x000000ffff067224 */ /* 0x000fc800078e00ff */
[----:B------:R-:W-:Y:S01]  /*2d60*/  DFMA R8, R4, R8, UR4 ;  /* 0x0000000404087e2b */ /* 0x000fe20008000008 */
[----:B------:R-:W-:Y:S01]  /*2d70*/  UMOV UR4, 0x6c5f9da1 ;  /* 0x6c5f9da100047882 */ /* 0x000fe20000000000 */
[----:B------:R-:W-:Y:S01]  /*2d80*/  UMOV UR5, 0x3ec71dde ;  /* 0x3ec71dde00057882 */ /* 0x000fe20000000000 */
[----:B------:R-:W-:-:S05]  /*2d90*/  DADD R12, R6, -1 ;  /* 0xbff00000060c7429 */ /* 0x000fca0000000000 */
        /* <DEDUP_REMOVED lines=18> */
[----:B------:R-:W-:-:S08]  /*2ec0*/  DFMA R8, R4, R8, UR4 ;  /* 0x0000000404087e2b */ /* 0x000fd00008000008 */
[----:B------:R-:W-:-:S08]  /*2ed0*/  DFMA R8, R4, R8, 0.5 ;  /* 0x3fe000000408742b */ /* 0x000fd00000000008 */
[----:B------:R-:W-:-:S08]  /*2ee0*/  DMUL R8, R4, R8 ;  /* 0x0000000804087228 */ /* 0x000fd00000000000 */
[----:B------:R-:W-:-:S08]  /*2ef0*/  DFMA R8, R4, R8, R4 ;  /* 0x000000080408722b */ /* 0x000fd00000000004 */
[----:B------:R-:W-:-:S08]  /*2f00*/  DFMA R8, R8, R6, R12 ;  /* 0x000000060808722b */ /* 0x000fd0000000000c */
[----:B------:R-:W-:-:S10]  /*2f10*/  DADD R4, R8, R8 ;  /* 0x0000000008047229 */ /* 0x000fd40000000008 */
[----:B------:R-:W-:Y:S02]  /*2f20*/  FSEL R19, R4, R8, !P0 ;  /* 0x0000000804137208 */ /* 0x000fe40004000000 */
[----:B------:R-:W-:Y:S02]  /*2f30*/  FSEL R5, R5, R9, !P0 ;  /* 0x0000000905057208 */ /* 0x000fe40004000000 */
[----:B------:R-:W-:Y:S02]  /*2f40*/  FSEL R18, R2, R19, !P1 ;  /* 0x0000001302127208 */ /* 0x000fe40004800000 */
[----:B------:R-:W-:Y:S01]  /*2f50*/  FSEL R19, R3, R5, !P1 ;  /* 0x0000000503137208 */ /* 0x000fe20004800000 */
[----:B------:R-:W-:Y:S06]  /*2f60*/  BRA `(.L_x_57) ;  /* 0x00000000001c7947 */ /* 0x000fec0003800000 */
.L_x_56:
[C-C-:B------:R-:W-:Y:S01]  /*2f70*/  DADD R4, R2.reuse, R2.reuse ;  /* 0x0000000002047229 */ /* 0x140fe20000000002 */
[----:B------:R-:W-:Y:S01]  /*2f80*/  IMAD.MOV.U32 R7, RZ, RZ, 0x3ff00000 ;  /* 0x3ff00000ff077424 */ /* 0x000fe200078e00ff */
[----:B------:R-:W-:Y:S01]  /*2f90*/  ISETP.GE.AND P1, PT, R3, RZ, PT ;  /* 0x000000ff0300720c */ /* 0x000fe20003f26270 */
[----:B------:R-:W-:-:S03]  /*2fa0*/  DSETP.NAN.AND P0, PT, R2, R2, PT ;  /* 0x000000020200722a */ /* 0x000fc60003f08000 */
[----:B------:R-:W-:-:S04]  /*2fb0*/  FSEL R7, -R7, +QNAN , !P1 ;  /* 0x7ff0000007077808 */ /* 0x000fc80004800100 */
[----:B------:R-:W-:Y:S02]  /*2fc0*/  FSEL R18, R4, RZ, P0 ;  /* 0x000000ff04127208 */ /* 0x000fe40000000000 */
[----:B------:R-:W-:-:S07]  /*2fd0*/  FSEL R19, R5, R7, P0 ;  /* 0x0000000705137208 */ /* 0x000fce0000000000 */
.L_x_57:
[----:B------:R-:W-:Y:S05]  /*2fe0*/  BSYNC.RECONVERGENT B0 ;  /* 0x0000000000007941 */ /* 0x000fea0003800200 */
.L_x_55:
[----:B------:R-:W0:Y:S01]  /*2ff0*/  MUFU.RCP64H R5, R19 ;  /* 0x0000001300057308 */ /* 0x000e220000001800 */
[----:B------:R-:W-:Y:S01]  /*3000*/  IMAD.MOV.U32 R4, RZ, RZ, 0x1 ;  /* 0x00000001ff047424 */ /* 0x000fe200078e00ff */
[----:B------:R-:W-:Y:S01]  /*3010*/  UMOV UR4, 0xdd62e0af ;  /* 0xdd62e0af00047882 */ /* 0x000fe20000000000 */
[----:B------:R-:W-:Y:S01]  /*3020*/  UMOV UR5, 0x40012b4b ;  /* 0x40012b4b00057882 */ /* 0x000fe20000000000 */
[----:B------:R-:W-:Y:S03]  /*3030*/  BSSY.RECONVERGENT B1, `(.L_x_58) ;  /* 0x0000016000017945 */ /* 0x000fe60003800200 */
[----:B0-----:R-:W-:-:S08]  /*3040*/  DFMA R6, R4, -R18, 1 ;  /* 0x3ff000000406742b */ /* 0x001fd00000000812 */
[----:B------:R-:W-:-:S08]  /*3050*/  DFMA R6, R6, R6, R6 ;  /* 0x000000060606722b */ /* 0x000fd00000000006 */
[----:B------:R-:W-:-:S08]  /*3060*/  DFMA R6, R4, R6, R4 ;  /* 0x000000060406722b */ /* 0x000fd00000000004 */
[----:B------:R-:W-:-:S08]  /*3070*/  DFMA R4, R6, -R18, 1 ;  /* 0x3ff000000604742b */ /* 0x000fd00000000812 */
[----:B------:R-:W-:-:S08]  /*3080*/  DFMA R4, R6, R4, R6 ;  /* 0x000000040604722b */ /* 0x000fd00000000006 */
[----:B------:R-:W-:-:S08]  /*3090*/  DMUL R8, R4, UR4 ;  /* 0x0000000404087c28 */ /* 0x000fd00008000000 */
[----:B------:R-:W-:Y:S01]  /*30a0*/  DFMA R6, R8, -R18, UR4 ;  /* 0x0000000408067e2b */ /* 0x000fe20008000812 */
[----:B------:R-:W-:Y:S01]  /*30b0*/  UMOV UR4, 0xc924223 ;  /* 0x0c92422300047882 */ /* 0x000fe20000000000 */
[----:B------:R-:W-:Y:S02]  /*30c0*/  UMOV UR5, 0x3bc79ca1 ;  /* 0x3bc79ca100057882 */ /* 0x000fe40000000000 */
[----:B------:R-:W-:-:S04]  /*30d0*/  DSETP.GEU.AND P4, PT, |R18|, UR4, PT ;  /* 0x0000000412007e2a */ /* 0x000fc8000bf8e200 */
[----:B------:R-:W-:-:S10]  /*30e0*/  DFMA R8, R4, R6, R8 ;  /* 0x000000060408722b */ /* 0x000fd40000000008 */
[----:B------:R-:W-:-:S05]  /*30f0*/  FFMA R4, RZ, R19, R9 ;  /* 0x00000013ff047223 */ /* 0x000fca0000000009 */
[----:B------:R-:W-:-:S13]  /*3100*/  FSETP.GT.AND P0, PT, |R4|, 1.469367938527859385e-39, PT ;  /* 0x001000000400780b */ /* 0x000fda0003f04200 */
[----:B------:R-:W-:Y:S05]  /*3110*/  @P0 BRA `(.L_x_59) ;  /* 0x00000000001c0947 */ /* 0x000fea0003800000 */
[----:B------:R-:W-:Y:S01]  /*3120*/  IMAD.MOV.U32 R11, RZ, RZ, -0x229d1f51 ;  /* 0xdd62e0afff0b7424 */ /* 0x000fe200078e00ff */
[----:B------:R-:W-:Y:S01]  /*3130*/  MOV R10, R19 ;  /* 0x00000013000a7202 */ /* 0x000fe20000000f00 */
[----:B------:R-:W-:Y:S01]  /*3140*/  IMAD.MOV.U32 R9, RZ, RZ, 0x40012b4b ;  /* 0x40012b4bff097424 */ /* 0x000fe200078e00ff */
[----:B------:R-:W-:Y:S01]  /*3150*/  MOV R8, 0x3180 ;  /* 0x0000318000087802 */ /* 0x000fe20000000f00 */
[----:B------:R-:W-:-:S07]  /*3160*/  IMAD.MOV.U32 R12, RZ, RZ, R18 ;  /* 0x000000ffff0c7224 */ /* 0x000fce00078e0012 */
[----:B------:R-:W-:Y:S05]  /*3170*/  CALL.REL.NOINC `($__internal_1_$__cuda_sm20_div_rn_f64_full) ;  /* 0x0000002800e07944 */ /* 0x000fea0003c00000 */
[----:B------:R-:W-:-:S07]  /*3180*/  IMAD.MOV.U32 R8, RZ, RZ, R10 ;  /* 0x000000ffff087224 */ /* 0x000fce00078e000a */
.L_x_59:
[----:B------:R-:W-:Y:S05]  /*3190*/  BSYNC.RECONVERGENT B1 ;  /* 0x0000000000017941 */ /* 0x000fea0003800200 */
.L_x_58:
[----:B------:R-:W-:Y:S01]  /*31a0*/  FSEL R16, R8, 2.94578231044286233607e+34, P4 ;  /* 0x78b58c4008107808 */ /* 0x000fe20002000000 */
[----:B------:R-:W-:Y:S01]  /*31b0*/  IMAD.MOV.U32 R4, RZ, RZ, 0x1 ;  /* 0x00000001ff047424 */ /* 0x000fe200078e00ff */
[----:B------:R-:W-:Y:S01]  /*31c0*/  FSEL R17, R9, 598.73614501953125, P4 ;  /* 0x4415af1d09117808 */ /* 0x000fe20002000000 */
[----:B------:R-:W-:Y:S05]  /*31d0*/  BSSY.RECONVERGENT B1, `(.L_x_60) ;  /* 0x0000019000017945 */ /* 0x000fea0003800200 */
[----:B------:R-:W-:-:S08]  /*31e0*/  DMUL R14, R20, R16 ;  /* 0x00000010140e7228 */ /* 0x000fd00000000000 */
[----:B------:R-:W-:-:S08]  /*31f0*/  DADD R6, R14, 1 ;  /* 0x3ff000000e067429 */ /* 0x000fd00000000000 */
[----:B------:R-:W-:Y:S02]  /*3200*/  DFMA R44, R14, R14, R6 ;  /* 0x0000000e0e2c722b */ /* 0x000fe40000000006 */
[----:B------:R-:W-:-:S04]  /*3210*/  FSETP.GEU.AND P1, PT, |R7|, 6.5827683646048100446e-37, PT ;  /* 0x036000000700780b */ /* 0x000fc80003f2e200 */
[----:B------:R-:W0:Y:S02]  /*3220*/  MUFU.RCP64H R5, R45 ;  /* 0x0000002d00057308 */ /* 0x000e240000001800 */
        /* <DEDUP_REMOVED lines=17> */
[----:B------:R-:W-:Y:S02]  /*3340*/  IMAD.MOV.U32 R4, RZ, RZ, R10 ;  /* 0x000000ffff047224 */ /* 0x000fe400078e000a */
[----:B------:R-:W-:-:S07]  /*3350*/  IMAD.MOV.U32 R5, RZ, RZ, R9 ;  /* 0x000000ffff057224 */ /* 0x000fce00078e0009 */
.L_x_61:
[----:B------:R-:W-:Y:S05]  /*3360*/  BSYNC.RECONVERGENT B1 ;  /* 0x0000000000017941 */ /* 0x000fea0003800200 */
.L_x_60:
[----:B------:R-:W-:Y:S01]  /*3370*/  UMOV UR4, 0xdd62e0af ;  /* 0xdd62e0af00047882 */ /* 0x000fe20000000000 */
[----:B------:R-:W-:Y:S01]  /*3380*/  UMOV UR5, 0x40012b4b ;  /* 0x40012b4b00057882 */ /* 0x000fe20000000000 */
[----:B------:R-:W-:Y:S01]  /*3390*/  BSSY.RECONVERGENT B0, `(.L_x_62) ;  /* 0x0000055000007945 */ /* 0x000fe20003800200 */
[----:B------:R-:W-:-:S08]  /*33a0*/  DMUL R36, R20, UR4 ;  /* 0x0000000414247c28 */ /* 0x000fd00008000000 */
[----:B------:R-:W-:-:S10]  /*33b0*/  DFMA R36, R36, R4, 1 ;  /* 0x3ff000002424742b */ /* 0x000fd40000000004 */
[----:B------:R-:W-:Y:S01]  /*33c0*/  ISETP.GT.AND P0, PT, R37, 0xfffff, PT ;  /* 0x000fffff2500780c */ /* 0x000fe20003f04270 */
[--C-:B------:R-:W-:Y:S02]  /*33d0*/  IMAD.MOV.U32 R10, RZ, RZ, R36.reuse ;  /* 0x000000ffff0a7224 */ /* 0x100fe400078e0024 */
[--C-:B------:R-:W-:Y:S02]  /*33e0*/  IMAD.MOV.U32 R11, RZ, RZ, R37.reuse ;  /* 0x000000ffff0b7224 */ /* 0x100fe400078e0025 */
[----:B------:R-:W-:Y:S02]  /*33f0*/  IMAD.MOV.U32 R9, RZ, RZ, R37 ;  /* 0x000000ffff097224 */ /* 0x000fe400078e0025 */
[----:B------:R-:W-:-:S06]  /*3400*/  IMAD.MOV.U32 R12, RZ, RZ, R36 ;  /* 0x000000ffff0c7224 */ /* 0x000fcc00078e0024 */
[----:B------:R-:W-:-:S10]  /*3410*/  @!P0 DMUL R10, R36, 1.80143985094819840000e+16 ;  /* 0x43500000240a8828 */ /* 0x000fd40000000000 */
[----:B------:R-:W-:Y:S01]  /*3420*/  @!P0 MOV R9, R11 ;  /* 0x0000000b00098202 */ /* 0x000fe20000000f00 */
[----:B------:R-:W-:-:S04]  /*3430*/  @!P0 IMAD.MOV.U32 R12, RZ, RZ, R10 ;  /* 0x000000ffff0c8224 */ /* 0x000fc800078e000a */
[----:B------:R-:W-:-:S05]  /*3440*/  VIADD R8, R9, 0xffffffff ;  /* 0xffffffff09087836 */ /* 0x000fca0000000000 */
[----:B------:R-:W-:Y:S01]  /*3450*/  ISETP.GT.U32.AND P1, PT, R8, 0x7feffffe, PT ;  /* 0x7feffffe0800780c */ /* 0x000fe20003f24070 */
[----:B------:R-:W-:Y:S02]  /*3460*/  IMAD.MOV.U32 R8, RZ, RZ, -0x3ff ;  /* 0xfffffc01ff087424 */ /* 0x000fe400078e00ff */
[----:B------:R-:W-:-:S10]  /*3470*/  @!P0 IMAD.MOV.U32 R8, RZ, RZ, -0x435 ;  /* 0xfffffbcbff088424 */ /* 0x000fd400078e00ff */
[----:B------:R-:W-:Y:S05]  /*3480*/  @P1 BRA `(.L_x_63) ;  /* 0x0000000000fc1947 */ /* 0x000fea0003800000 */
[----:B------:R-:W-:Y:S01]  /*3490*/  LOP3.LUT R10, R9, 0xfffff, RZ, 0xc0, !PT ;  /* 0x000fffff090a7812 */ /* 0x000fe200078ec0ff */
[----:B------:R-:W-:Y:S01]  /*34a0*/  IMAD.MOV.U32 R46, RZ, RZ, -0x748574fc ;  /* 0x8b7a8b04ff2e7424 */ /* 0x000fe200078e00ff */
        /* <DEDUP_REMOVED lines=8> */
[----:B------:R-:W-:-:S11]  /*3530*/  LEA.HI R48, R9, R8, RZ, 0xc ;  /* 0x0000000809307211 */ /* 0x000fd600078f60ff */
        /* <DEDUP_REMOVED lines=17> */
[----:B------:R-:W-:-:S05]  /*3650*/  DADD R46, R8, R8 ;  /* 0x00000000082e7229 */ /* 0x000fca0000000008 */
[----:B------:R-:W-:Y:S01]  /*3660*/  DFMA R42, R40, R42, UR4 ;  /* 0x00000004282a7e2b */ /* 0x000fe2000800002a */
[----:B------:R-:W-:Y:S01]  /*3670*/  UMOV UR4, 0xa9ab0956 ;  /* 0xa9ab095600047882 */ /* 0x000fe20000000000 */
[----:B------:R-:W-:Y:S01]  /*3680*/  UMOV UR5, 0x3f1745cb ;  /* 0x3f1745cb00057882 */ /* 0x000fe20000000000 */
[----:B------:R-:W-:-:S05]  /*3690*/  DFMA R46, R10, -R38, R46 ;  /* 0x800000260a2e722b */ /* 0x000fca000000002e */
        /* <DEDUP_REMOVED lines=13> */
[----:B------:R-:W-:Y:S01]  /*3770*/  DADD R8, R48, -UR4 ;  /* 0x8000000430087e29 */ /* 0x000fe20008000000 */
[----:B------:R-:W-:Y:S01]  /*3780*/  UMOV UR4, 0x55555554 ;  /* 0x5555555400047882 */ /* 0x000fe20000000000 */
[----:B------:R-:W-:Y:S02]  /*3790*/  UMOV UR5, 0x3fb55555 ;  /* 0x3fb5555500057882 */ /* 0x000fe40000000000 */
[----:B------:R-:W-:Y:S01]  /*37a0*/  DFMA R42, R40, R42, UR4 ;  /* 0x00000004282a7e2b */ /* 0x000fe2000800002a */
[----:B------:R-:W-:Y:S01]  /*37b0*/  UMOV UR4, 0xfefa39ef ;  /* 0xfefa39ef00047882 */ /* 0x000fe20000000000 */
[----:B------:R-:W-:-:S02]  /*37c0*/  UMOV UR5, 0x3fe62e42 ;  /* 0x3fe62e4200057882 */ /* 0x000fc40000000000 */
[----:B------:R-:W-:-:S04]  /*37d0*/  DFMA R10, R8, UR4, R38 ;  /* 0x00000004080a7c2b */ /* 0x000fc80008000026 */
[----:B------:R-:W-:-:S04]  /*37e0*/  DMUL R42, R40, R42 ;  /* 0x0000002a282a7228 */ /* 0x000fc80000000000 */
[----:B------:R-:W-:Y:S01]  /*37f0*/  DFMA R12, R8, -UR4, R10 ;  /* 0x80000004080c7c2b */ /* 0x000fe2000800000a */
[----:B------:R-:W-:Y:S01]  /*3800*/  UMOV UR4, 0x3b39803f ;  /* 0x3b39803f00047882 */ /* 0x000fe20000000000 */
[----:B------:R-:W-:Y:S02]  /*3810*/  UMOV UR5, 0x3c7abc9e ;  /* 0x3c7abc9e00057882 */ /* 0x000fe40000000000 */
[----:B------:R-:W-:-:S04]  /*3820*/  DFMA R42, R38, R42, R46 ;  /* 0x0000002a262a722b */ /* 0x000fc8000000002e */
[----:B------:R-:W-:-:S08]  /*3830*/  DADD R12, -R38, R12 ;  /* 0x00000000260c7229 */ /* 0x000fd0000000010c */
[----:B------:R-:W-:-:S08]  /*3840*/  DADD R12, R42, -R12 ;  /* 0x000000002a0c7229 */ /* 0x000fd0000000080c */
[----:B------:R-:W-:-:S08]  /*3850*/  DFMA R12, R8, UR4, R12 ;  /* 0x00000004080c7c2b */ /* 0x000fd0000800000c */
[----:B------:R-:W-:Y:S01]  /*3860*/  DADD R38, R10, R12 ;  /* 0x000000000a267229 */ /* 0x000fe2000000000c */
[----:B------:R-:W-:Y:S10]  /*3870*/  BRA `(.L_x_64) ;  /* 0x0000000000187947 */ /* 0x000ff40003800000 */
.L_x_63:
[----:B------:R-:W-:Y:S01]  /*3880*/  IMAD.MOV.U32 R8, RZ, RZ, 0x0 ;  /* 0x00000000ff087424 */ /* 0x000fe200078e00ff */
[----:B------:R-:W-:Y:S01]  /*3890*/  LOP3.LUT P0, RZ, R11, 0x7fffffff, RZ, 0xc0, !PT ;  /* 0x7fffffff0bff7812 */ /* 0x000fe2000780c0ff */
[----:B------:R-:W-:-:S06]  /*38a0*/  IMAD.MOV.U32 R9, RZ, RZ, 0x7ff00000 ;  /* 0x7ff00000ff097424 */ /* 0x000fcc00078e00ff */
[----:B------:R-:W-:-:S10]  /*38b0*/  DFMA R8, R10, R8, +INF ;  /* 0x7ff000000a08742b */ /* 0x000fd40000000008 */
[----:B------:R-:W-:Y:S02]  /*38c0*/  FSEL R38, R8, RZ, P0 ;  /* 0x000000ff08267208 */ /* 0x000fe40000000000 */
[----:B------:R-:W-:-:S07]  /*38d0*/  FSEL R39, R9, -QNAN , P0 ;  /* 0xfff0000009277808 */ /* 0x000fce0000000000 */
.L_x_64:
[----:B------:R-:W-:Y:S05]  /*38e0*/  BSYNC.RECONVERGENT B0 ;  /* 0x0000000000007941 */ /* 0x000fea0003800200 */
.L_x_62:
[----:B------:R-:W-:Y:S01]  /*38f0*/  DMUL R12, R44, R44 ;  /* 0x0000002c2c0c7228 */ /* 0x000fe20000000000 */
[----:B------:R-:W-:Y:S01]  /*3900*/  IMAD.MOV.U32 R8, RZ, RZ, 0x1 ;  /* 0x00000001ff087424 */ /* 0x000fe200078e00ff */
[----:B------:R-:W-:Y:S01]  /*3910*/  UMOV UR4, 0xf1fb1944 ;  /* 0xf1fb194400047882 */ /* 0x000fe20000000000 */
[----:B------:R-:W-:Y:S01]  /*3920*/  UMOV UR5, 0x3f9fd63c ;  /* 0x3f9fd63c00057882 */ /* 0x000fe20000000000 */
[----:B------:R-:W-:Y:S02]  /*3930*/  BSSY.RECONVERGENT B1, `(.L_x_65) ;  /* 0x0000019000017945 */ /* 0x000fe40003800200 */
[----:B------:R-:W0:Y:S02]  /*3940*/  MUFU.RCP64H R9, R13 ;  /* 0x0000000d00097308 */ /* 0x000e240000001800 */
[----:B0-----:R-:W-:-:S08]  /*3950*/  DFMA R10, -R12, R8, 1 ;  /* 0x3ff000000c0a742b */ /* 0x001fd00000000108 */
[----:B------:R-:W-:-:S08]  /*3960*/  DFMA R10, R10, R10, R10 ;  /* 0x0000000a0a0a722b */ /* 0x000fd0000000000a */
[----:B------:R-:W-:Y:S01]  /*3970*/  DFMA R10, R8, R10, R8 ;  /* 0x0000000a080a722b */ /* 0x000fe20000000008 */
[----:B------:R-:W-:Y:S02]  /*3980*/  IMAD.MOV.U32 R8, RZ, RZ, 0x0 ;  /* 0x00000000ff087424 */ /* 0x000fe400078e00ff */
[----:B------:R-:W-:-:S05]  /*3990*/  IMAD.MOV.U32 R9, RZ, RZ, 0x40000000 ;  /* 0x40000000ff097424 */ /* 0x000fca00078e00ff */
[----:B------:R-:W-:Y:S02]  /*39a0*/  DFMA R40, -R12, R10, 1 ;  /* 0x3ff000000c28742b */ /* 0x000fe4000000010a */
[----:B------:R-:W-:-:S06]  /*39b0*/  DFMA R8, R14, R8, 1 ;  /* 0x3ff000000e08742b */ /* 0x000fcc0000000008 */
[----:B------:R-:W-:Y:S02]  /*39c0*/  DFMA R40, R10, R40, R10 ;  /* 0x000000280a28722b */ /* 0x000fe4000000000a */
[----:B------:R-:W-:Y:S02]  /*39d0*/  DFMA R8, -R6, R8, R44 ;  /* 0x000000080608722b */ /* 0x000fe4000000012c */
[----:B------:R-:W-:-:S06]  /*39e0*/  DFMA R44, R38, UR4, R24 ;  /* 0x00000004262c7c2b */ /* 0x000fcc0008000018 */
[----:B------:R-:W-:Y:S02]  /*39f0*/  DMUL R6, R8, R40 ;  /* 0x0000002808067228 */ /* 0x000fe40000000000 */
[----:B------:R-:W-:-:S06]  /*3a00*/  FSETP.GEU.AND P1, PT, |R9|, 6.5827683646048100446e-37, PT ;  /* 0x036000000900780b */ /* 0x000fcc0003f2e200 */
        /* <DEDUP_REMOVED lines=9> */
[----:B------:R-:W-:Y:S01]  /*3aa0*/  IMAD.MOV.U32 R6, RZ, RZ, R10 ;  /* 0x000000ffff067224 */ /* 0x000fe200078e000a */
[----:B------:R-:W-:-:S07]  /*3ab0*/  MOV R7, R9 ;  /* 0x0000000900077202 */ /* 0x000fce0000000f00 */
.L_x_66:
[----:B------:R-:W-:Y:S05]  /*3ac0*/  BSYNC.RECONVERGENT B1 ;  /* 0x0000000000017941 */ /* 0x000fea0003800200 */
.L_x_65:
[----:B------:R-:W0:Y:S01]  /*3ad0*/  MUFU.RCP64H R9, R37 ;  /* 0x0000002500097308 */ /* 0x000e220000001800 */
[----:B------:R-:W-:Y:S01]  /*3ae0*/  IMAD.MOV.U32 R8, RZ, RZ, 0x1 ;  /* 0x00000001ff087424 */ /* 0x000fe200078e00ff */
[----:B------:R-:W-:Y:S01]  /*3af0*/  UMOV UR4, 0xf1fb1944 ;  /* 0xf1fb194400047882 */ /* 0x000fe20000000000 */
[----:B------:R-:W-:Y:S01]  /*3b00*/  UMOV UR5, 0x3f9fd63c ;  /* 0x3f9fd63c00057882 */ /* 0x000fe20000000000 */
[----:B------:R-:W-:Y:S03]  /*3b10*/  BSSY.RECONVERGENT B1, `(.L_x_67) ;  /* 0x0000013000017945 */ /* 0x000fe60003800200 */
[----:B0-----:R-:W-:-:S08]  /*3b20*/  DFMA R10, -R36, R8, 1 ;  /* 0x3ff00000240a742b */ /* 0x001fd00000000108 */
[----:B------:R-:W-:-:S08]  /*3b30*/  DFMA R10, R10, R10, R10 ;  /* 0x0000000a0a0a722b */ /* 0x000fd0000000000a */
[----:B------:R-:W-:-:S08]  /*3b40*/  DFMA R10, R8, R10, R8 ;  /* 0x0000000a080a722b */ /* 0x000fd00000000008 */
[----:B------:R-:W-:-:S08]  /*3b50*/  DFMA R8, -R36, R10, 1 ;  /* 0x3ff000002408742b */ /* 0x000fd0000000010a */
[----:B------:R-:W-:-:S08]  /*3b60*/  DFMA R8, R10, R8, R10 ;  /* 0x000000080a08722b */ /* 0x000fd0000000000a */
[----:B------:R-:W-:-:S08]  /*3b70*/  DMUL R10, R8, UR4 ;  /* 0x00000004080a7c28 */ /* 0x000fd00008000000 */
[----:B------:R-:W-:-:S08]  /*3b80*/  DFMA R12, -R36, R10, UR4 ;  /* 0x00000004240c7e2b */ /* 0x000fd0000800010a */
[----:B------:R-:W-:-:S10]  /*3b90*/  DFMA R8, R8, R12, R10 ;  /* 0x0000000c0808722b */ /* 0x000fd4000000000a */
[----:B------:R-:W-:-:S05]  /*3ba0*/  FFMA R10, RZ, R37, R9 ;  /* 0x00000025ff0a7223 */ /* 0x000fca0000000009 */
[----:B------:R-:W-:-:S13]  /*3bb0*/  FSETP.GT.AND P0, PT, |R10|, 1.469367938527859385e-39, PT ;  /* 0x001000000a00780b */ /* 0x000fda0003f04200 */
[----:B------:R-:W-:Y:S05]  /*3bc0*/  @P0 BRA `(.L_x_68) ;  /* 0x00000000001c0947 */ /* 0x000fea0003800000 */
[----:B------:R-:W-:Y:S01]  /*3bd0*/  IMAD.MOV.U32 R12, RZ, RZ, R36 ;  /* 0x000000ffff0c7224 */ /* 0x000fe200078e0024 */
[----:B------:R-:W-:Y:S01]  /*3be0*/  MOV R8, 0x3c30 ;  /* 0x00003c3000087802 */ /* 0x000fe20000000f00 */
[----:B------:R-:W-:Y:S02]  /*3bf0*/  IMAD.MOV.U32 R10, RZ, RZ, R37 ;  /* 0x000000ffff0a7224 */ /* 0x000fe400078e0025 */
[----:B------:R-:W-:Y:S02]  /*3c00*/  IMAD.MOV.U32 R11, RZ, RZ, -0xe04e6bc ;  /* 0xf1fb1944ff0b7424 */ /* 0x000fe400078e00ff */
[----:B------:R-:W-:-:S07]  /*3c10*/  IMAD.MOV.U32 R9, RZ, RZ, 0x3f9fd63c ;  /* 0x3f9fd63cff097424 */ /* 0x000fce00078e00ff */
[----:B------:R-:W-:Y:S05]  /*3c20*/  CALL.REL.NOINC `($__internal_1_$__cuda_sm20_div_rn_f64_full) ;  /* 0x0000002000347944 */ /* 0x000fea0003c00000 */
[----:B------:R-:W-:-:S07]  /*3c30*/  IMAD.MOV.U32 R8, RZ, RZ, R10 ;  /* 0x000000ffff087224 */ /* 0x000fce00078e000a */
.L_x_68:
[----:B------:R-:W-:Y:S05]  /*3c40*/  BSYNC.RECONVERGENT B1 ;  /* 0x0000000000017941 */ /* 0x000fea0003800200 */
.L_x_67:
[----:B------:R-:W-:Y:S01]  /*3c50*/  DMUL R32, R32, 16 ;  /* 0x4030000020207828 */ /* 0x000fe20000000000 */
[----:B------:R-:W-:Y:S01]  /*3c60*/  IMAD.MOV.U32 R10, RZ, RZ, 0x1 ;  /* 0x00000001ff0a7424 */ /* 0x000fe200078e00ff */
[----:B------:R-:W-:Y:S01]  /*3c70*/  UMOV UR8, 0x54442d18 ;  /* 0x54442d1800087882 */ /* 0x000fe20000000000 */
[----:B------:R-:W-:Y:S01]  /*3c80*/  UMOV UR9, 0x400921fb ;  /* 0x400921fb00097882 */ /* 0x000fe20000000000 */
[----:B------:R-:W-:Y:S01]  /*3c90*/  UMOV UR4, 0xdd62e0af ;  /* 0xdd62e0af00047882 */ /* 0x000fe20000000000 */
[----:B------:R-:W-:Y:S01]  /*3ca0*/  UMOV UR5, 0x40012b4b ;  /* 0x40012b4b00057882 */ /* 0x000fe20000000000 */
[----:B------:R-:W-:Y:S01]  /*3cb0*/  DFMA R4, R14, R6, R4 ;  /* 0x000000060e04722b */ /* 0x000fe20000000004 */
[----:B------:R-:W-:Y:S01]  /*3cc0*/  BSSY.RECONVERGENT B1, `(.L_x_69) ;  /* 0x000001d000017945 */ /* 0x000fe20003800200 */
[----:B------:R-:W-:-:S08]  /*3cd0*/  DMUL R12, R34, R32 ;  /* 0x00000020220c7228 */ /* 0x000fd00000000000 */
[----:B------:R-:W-:-:S06]  /*3ce0*/  DMUL R12, R34, R12 ;  /* 0x0000000c220c7228 */ /* 0x000fcc0000000000 */
[----:B------:R-:W0:Y:S02]  /*3cf0*/  MUFU.RCP64H R11, R13 ;  /* 0x0000000d000b7308 */ /* 0x000e240000001800 */
[----:B0-----:R-:W-:-:S08]  /*3d00*/  DFMA R32, -R12, R10, 1 ;  /* 0x3ff000000c20742b */ /* 0x001fd0000000010a */
[----:B------:R-:W-:-:S08]  /*3d10*/  DFMA R32, R32, R32, R32 ;  /* 0x000000202020722b */ /* 0x000fd00000000020 */
[----:B------:R-:W-:-:S08]  /*3d20*/  DFMA R32, R10, R32, R10 ;  /* 0x000000200a20722b */ /* 0x000fd0000000000a */
[----:B------:R-:W-:-:S08]  /*3d30*/  DFMA R10, -R12, R32, 1 ;  /* 0x3ff000000c0a742b */ /* 0x000fd00000000120 */
[----:B------:R-:W-:Y:S02]  /*3d40*/  DFMA R32, R32, R10, R32 ;  /* 0x0000000a2020722b */ /* 0x000fe40000000020 */
[----:B------:R-:W-:Y:S01]  /*3d50*/  DMUL R10, R8, UR4 ;  /* 0x00000004080a7c28 */ /* 0x000fe20008000000 */
[----:B------:R-:W-:Y:S01]  /*3d60*/  UMOV UR4, 0x4ad4b81f ;  /* 0x4ad4b81f00047882 */ /* 0x000fe20000000000 */
[----:B------:R-:W-:Y:S02]  /*3d70*/  UMOV UR5, 0x358dee7a ;  /* 0x358dee7a00057882 */ /* 0x000fe40000000000 */
[----:B------:R-:W-:Y:S02]  /*3d80*/  DSETP.GT.AND P4, PT, R12, UR4, PT ;  /* 0x000000040c007e2a */ /* 0x000fe4000bf84000 */
[----:B------:R-:W-:Y:S02]  /*3d90*/  DMUL R36, R32, UR8 ;  /* 0x0000000820247c28 */ /* 0x000fe40008000000 */
[----:B------:R-:W-:-:S06]  /*3da0*/  DMUL R4, R10, R4 ;  /* 0x000000040a047228 */ /* 0x000fcc0000000000 */
[----:B------:R-:W-:-:S08]  /*3db0*/  DFMA R40, -R12, R36, UR8 ;  /* 0x000000080c287e2b */ /* 0x000fd00008000124 */
[----:B------:R-:W-:Y:S02]  /*3dc0*/  DFMA R8, R32, R40, R36 ;  /* 0x000000282008722b */ /* 0x000fe40000000024 */
[----:B------:R-:W-:-:S08]  /*3dd0*/  DMUL R32, R20, R10 ;  /* 0x0000000a14207228 */ /* 0x000fd00000000000 */
[----:B------:R-:W-:Y:S01]  /*3de0*/  FFMA R14, RZ, R13, R9 ;  /* 0x0000000dff0e7223 */ /* 0x000fe20000000009 */
[----:B------:R-:W-:-:S04]  /*3df0*/  DMUL R32, R20, R32 ;  /* 0x0000002014207228 */ /* 0x000fc80000000000 */
[----:B------:R-:W-:-:S04]  /*3e00*/  FSETP.GT.AND P0, PT, |R14|, 1.469367938527859385e-39, PT ;  /* 0x001000000e00780b */ /* 0x000fc80003f04200 */
[----:B------:R-:W-:-:S09]  /*3e10*/  DMUL R6, R32, R6 ;  /* 0x0000000620067228 */ /* 0x000fd20000000000 */
[----:B------:R-:W-:Y:S05]  /*3e20*/  @P0 BRA `(.L_x_70) ;  /* 0x0000000000180947 */ /* 0x000fea0003800000 */
[----:B------:R-:W-:Y:S01]  /*3e30*/  IMAD.MOV.U32 R10, RZ, RZ, R13 ;  /* 0x000000ffff0a7224 */ /* 0x000fe200078e000d */
[----:B------:R-:W-:Y:S01]  /*3e40*/  MOV R8, 0x3e80 ;  /* 0x00003e8000087802 */ /* 0x000fe20000000f00 */
[----:B------:R-:W-:Y:S02]  /*3e50*/  IMAD.MOV.U32 R11, RZ, RZ, 0x54442d18 ;  /* 0x54442d18ff0b7424 */ /* 0x000fe400078e00ff */
[----:B------:R-:W-:-:S07]  /*3e60*/  IMAD.MOV.U32 R9, RZ, RZ, 0x400921fb ;  /* 0x400921fbff097424 */ /* 0x000fce00078e00ff */
[----:B------:R-:W-:Y:S05]  /*3e70*/  CALL.REL.NOINC `($__internal_1_$__cuda_sm20_div_rn_f64_full) ;  /* 0x0000001c00a07944 */ /* 0x000fea0003c00000 */
[----:B------:R-:W-:-:S07]  /*3e80*/  MOV R8, R10 ;  /* 0x0000000a00087202 */ /* 0x000fce0000000f00 */
.L_x_70:
[----:B------:R-:W-:Y:S05]  /*3e90*/  BSYNC.RECONVERGENT B1 ;  /* 0x0000000000017941 */ /* 0x000fea0003800200 */
.L_x_69:
[----:B------:R-:W-:Y:S01]  /*3ea0*/  IMAD.MOV.U32 R10, RZ, RZ, 0x652b82fe ;  /* 0x652b82feff0a7424 */ /* 0x000fe200078e00ff */
[----:B------:R-:W-:Y:S01]  /*3eb0*/  UMOV UR4, 0xfefa39ef ;  /* 0xfefa39ef00047882 */ /* 0x000fe20000000000 */
[----:B------:R-:W-:Y:S01]  /*3ec0*/  IMAD.MOV.U32 R11, RZ, RZ, 0x3ff71547 ;  /* 0x3ff71547ff0b7424 */ /* 0x000fe200078e00ff */
[----:B------:R-:W-:Y:S01]  /*3ed0*/  UMOV UR5, 0x3fe62e42 ;  /* 0x3fe62e4200057882 */ /* 0x000fe20000000000 */
[----:B------:R-:W0:Y:S01]  /*3ee0*/  MUFU.RCP64H R33, R19 ;  /* 0x0000001300217308 */ /* 0x000e220000001800 */
[----:B------:R-:W-:Y:S01]  /*3ef0*/  IMAD.MOV.U32 R32, RZ, RZ, 0x1 ;  /* 0x00000001ff207424 */ /* 0x000fe200078e00ff */
[----:B------:R-:W-:Y:S01]  /*3f00*/  FSETP.GEU.AND P0, PT, |R3|, 4.1917929649353027344, PT ;  /* 0x4086232b0300780b */ /* 0x000fe20003f0e200 */
[----:B------:R-:W-:Y:S01]  /*3f10*/  BSSY.RECONVERGENT B0, `(.L_x_71) ;  /* 0x000003b000007945 */ /* 0x000fe20003800200 */
[----:B------:R-:W-:-:S08]  /*3f20*/  DFMA R10, R2, R10, 6.75539944105574400000e+15 ;  /* 0x43380000020a742b */ /* 0x000fd0000000000a */
[----:B------:R-:W-:Y:S02]  /*3f30*/  DADD R12, R10, -6.75539944105574400000e+15 ;  /* 0xc33800000a0c7429 */ /* 0x000fe40000000000 */
[----:B0-----:R-:W-:-:S06]  /*3f40*/  DFMA R36, R32, -R18, 1 ;  /* 0x3ff000002024742b */ /* 0x001fcc0000000812 */
[----:B------:R-:W-:Y:S01]  /*3f50*/  DFMA R14, R12, -UR4, R2 ;  /* 0x800000040c0e7c2b */ /* 0x000fe20008000002 */
[----:B------:R-:W-:Y:S01]  /*3f60*/  UMOV UR4, 0x3b39803f ;  /* 0x3b39803f00047882 */ /* 0x000fe20000000000 */
[----:B------:R-:W-:Y:S01]  /*3f70*/  UMOV UR5, 0x3c7abc9e ;  /* 0x3c7abc9e00057882 */ /* 0x000fe20000000000 */
[----:B------:R-:W-:-:S05]  /*3f80*/  DFMA R36, R36, R36, R36 ;  /* 0x000000242424722b */ /* 0x000fca0000000024 */
[----:B------:R-:W-:Y:S01]  /*3f90*/  DFMA R12, R12, -UR4, R14 ;  /* 0x800000040c0c7c2b */ /* 0x000fe2000800000e */
[----:B------:R-:W-:Y:S01]  /*3fa0*/  UMOV UR4, 0x69ce2bdf ;  /* 0x69ce2bdf00047882 */ /* 0x000fe20000000000 */
[----:B------:R-:W-:Y:S01]  /*3fb0*/  IMAD.MOV.U32 R14, RZ, RZ, -0x35dec16 ;  /* 0xfca213eaff0e7424 */ /* 0x000fe200078e00ff */
[----:B------:R-:W-:Y:S01]  /*3fc0*/  UMOV UR5, 0x3e5ade15 ;  /* 0x3e5ade1500057882 */ /* 0x000fe20000000000 */
[----:B------:R-:W-:Y:S01]  /*3fd0*/  IMAD.MOV.U32 R15, RZ, RZ, 0x3e928af3 ;  /* 0x3e928af3ff0f7424 */ /* 0x000fe200078e00ff */
[----:B------:R-:W-:-:S05]  /*3fe0*/  DFMA R36, R32, R36, R32 ;  /* 0x000000242024722b */ /* 0x000fca0000000020 */
[----:B------:R-:W-:Y:S01]  /*3ff0*/  DFMA R14, R12, UR4, R14 ;  /* 0x000000040c0e7c2b */ /* 0x000fe2000800000e */
        /* <DEDUP_REMOVED lines=24> */
[----:B------:R-:W-:-:S08]  /*4180*/  DFMA R14, R12, R14, 1 ;  /* 0x3ff000000c0e742b */ /* 0x000fd0000000000e */
[----:B------:R-:W-:Y:S02]  /*4190*/  DFMA R32, R12, R14, 1 ;  /* 0x3ff000000c20742b */ /* 0x000fe4000000000e */
[----:B------:R-:W-:-:S08]  /*41a0*/  DFMA R12, R36, -R18, 1 ;  /* 0x3ff00000240c742b */ /* 0x000fd00000000812 */
[----:B------:R-:W-:Y:S01]  /*41b0*/  DFMA R12, R36, R12, R36 ;  /* 0x0000000c240c722b */ /* 0x000fe20000000024 */
[----:B------:R-:W-:Y:S02]  /*41c0*/  IMAD R15, R10, 0x100000, R33 ;  /* 0x001000000a0f7824 */ /* 0x000fe400078e0221 */
[----:B------:R-:W-:Y:S01]  /*41d0*/  IMAD.MOV.U32 R14, RZ, RZ, R32 ;  /* 0x000000ffff0e7224 */ /* 0x000fe200078e0020 */
[----:B------:R-:W-:Y:S07]  /*41e0*/  @!P0 BRA `(.L_x_72) ;  /* 0x0000000000348947 */ /* 0x000fee0003800000 */
[----:B------:R-:W-:Y:S01]  /*41f0*/  FSETP.GEU.AND P1, PT, |R3|, 4.2275390625, PT ;  /* 0x408748000300780b */ /* 0x000fe20003f2e200 */
[C---:B------:R-:W-:Y:S02]  /*4200*/  DADD R14, R2.reuse, +INF ;  /* 0x7ff00000020e7429 */ /* 0x040fe40000000000 */
[----:B------:R-:W-:-:S08]  /*4210*/  DSETP.GEU.AND P0, PT, R2, RZ, PT ;  /* 0x000000ff0200722a */ /* 0x000fd00003f0e000 */
[----:B------:R-:W-:Y:S02]  /*4220*/  FSEL R14, R14, RZ, P0 ;  /* 0x000000ff0e0e7208 */ /* 0x000fe40000000000 */
[----:B------:R-:W-:Y:S01]  /*4230*/  @!P1 LEA.HI R11, R10, R10, RZ, 0x1 ;  /* 0x0000000a0a0b9211 */ /* 0x000fe200078f08ff */
[----:B------:R-:W-:Y:S01]  /*4240*/  @!P1 IMAD.MOV.U32 R2, RZ, RZ, R32 ;  /* 0x000000ffff029224 */ /* 0x000fe200078e0020 */
[----:B------:R-:W-:Y:S02]  /*4250*/  FSEL R15, R15, RZ, P0 ;  /* 0x000000ff0f0f7208 */ /* 0x000fe40000000000 */
[----:B------:R-:W-:-:S05]  /*4260*/  @!P1 SHF.R.S32.HI R11, RZ, 0x1, R11 ;  /* 0x00000001ff0b9819 */ /* 0x000fca000001140b */
[----:B------:R-:W-:Y:S02]  /*4270*/  @!P1 IMAD.IADD R10, R10, 0x1, -R11 ;  /* 0x000000010a0a9824 */ /* 0x000fe400078e0a0b */
[----:B------:R-:W-:-:S03]  /*4280*/  @!P1 IMAD R3, R11, 0x100000, R33 ;  /* 0x001000000b039824 */ /* 0x000fc600078e0221 */
[----:B------:R-:W-:Y:S02]  /*4290*/  @!P1 LEA R11, R10, 0x3ff00000, 0x14 ;  /* 0x3ff000000a0b9811 */ /* 0x000fe400078ea0ff */
[----:B------:R-:W-:-:S06]  /*42a0*/  @!P1 MOV R10, RZ ;  /* 0x000000ff000a9202 */ /* 0x000fcc0000000f00 */
[----:B------:R-:W-:-:S11]  /*42b0*/  @!P1 DMUL R14, R2, R10 ;  /* 0x0000000a020e9228 */ /* 0x000fd60000000000 */
.L_x_72:
[----:B------:R-:W-:Y:S05]  /*42c0*/  BSYNC.RECONVERGENT B0 ;  /* 0x0000000000007941 */ /* 0x000fea0003800200 */
.L_x_71:
[----:B------:R-:W-:Y:S01]  /*42d0*/  DMUL R16, R16, R14 ;  /* 0x0000000e10107228 */ /* 0x000fe20000000000 */
[----:B------:R-:W-:Y:S01]  /*42e0*/  BSSY.RECONVERGENT B1, `(.L_x_73) ;  /* 0x0000013000017945 */ /* 0x000fe20003800200 */
[----:B------:R-:W-:Y:S01]  /*42f0*/  DADD R22, R24, -R22 ;  /* 0x0000000018167229 */ /* 0x000fe20000000816 */
[----:B------:R-:W-:Y:S02]  /*4300*/  FSEL R14, R8, RZ, P4 ;  /* 0x000000ff080e7208 */ /* 0x000fe40002000000 */
[----:B------:R-:W-:-:S03]  /*4310*/  FSEL R15, R9, RZ, P4 ;  /* 0x000000ff090f7208 */ /* 0x000fc60002000000 */
[----:B------:R-:W-:Y:S02]  /*4320*/  DMUL R2, R12, R16 ;  /* 0x000000100c027228 */ /* 0x000fe40000000000 */
[----:B------:R-:W-:-:S06]  /*4330*/  FSETP.GEU.AND P1, PT, |R17|, 6.5827683646048100446e-37, PT ;  /* 0x036000001100780b */ /* 0x000fcc0003f2e200 */
[----:B------:R-:W-:-:S08]  /*4340*/  DFMA R10, R2, -R18, R16 ;  /* 0x80000012020a722b */ /* 0x000fd00000000010 */
        /* <DEDUP_REMOVED lines=12> */
.L_x_74:
[----:B------:R-:W-:Y:S05]  /*4410*/  BSYNC.RECONVERGENT B1 ;  /* 0x0000000000017941 */ /* 0x000fea0003800200 */
.L_x_73:
[----:B------:R-:W-:Y:S01]  /*4420*/  UMOV UR4, 0xf1fb1944 ;  /* 0xf1fb194400047882 */ /* 0x000fe20000000000 */
[----:B------:R-:W-:Y:S01]  /*4430*/  UMOV UR5, 0x3f9fd63c ;  /* 0x3f9fd63c00057882 */ /* 0x000fe20000000000 */
[----:B------:R-:W-:Y:S01]  /*4440*/  IMAD.MOV.U32 R8, RZ, RZ, 0x1 ;  /* 0x00000001ff087424 */ /* 0x000fe200078e00ff */
[----:B------:R-:W-:Y:S01]  /*4450*/  DMUL R12, R34, -UR4 ;  /* 0x80000004220c7c28 */ /* 0x000fe20008000000 */
[----:B------:R-:W-:Y:S01]  /*4460*/  BSSY.RECONVERGENT B1, `(.L_x_75) ;  /* 0x0000015000017945 */ /* 0x000fe20003800200 */
[----:B------:R-:W-:-:S04]  /*4470*/  DADD R24, -R24, R22 ;  /* 0x0000000018187229 */ /* 0x000fc80000000116 */
[----:B------:R-:W0:Y:S06]  /*4480*/  MUFU.RCP64H R9, R13 ;  /* 0x0000000d00097308 */ /* 0x000e2c0000001800 */
        /* <DEDUP_REMOVED lines=17> */
[----:B------:R-:W-:-:S07]  /*45a0*/  MOV R8, R10 ;  /* 0x0000000a00087202 */ /* 0x000fce0000000f00 */
.L_x_76:
[----:B------:R-:W-:Y:S05]  /*45b0*/  BSYNC.RECONVERGENT B1 ;  /* 0x0000000000017941 */ /* 0x000fea0003800200 */
.L_x_75:
[----:B------:R-:W0:Y:S01]  /*45c0*/  MUFU.RCP64H R11, R35 ;  /* 0x00000023000b7308 */ /* 0x000e220000001800 */
[----:B------:R-:W-:Y:S01]  /*45d0*/  IMAD.MOV.U32 R10, RZ, RZ, 0x1 ;  /* 0x00000001ff0a7424 */ /* 0x000fe200078e00ff */
[----:B------:R-:W-:Y:S01]  /*45e0*/  UMOV UR4, 0xaaaaaaab ;  /* 0xaaaaaaab00047882 */ /* 0x000fe20000000000 */
[----:B------:R-:W-:Y:S01]  /*45f0*/  UMOV UR5, 0x4002aaaa ;  /* 0x4002aaaa00057882 */ /* 0x000fe20000000000 */
[----:B------:R-:W-:Y:S01]  /*4600*/  BSSY.RECONVERGENT B1, `(.L_x_77) ;  /* 0x0000016000017945 */ /* 0x000fe20003800200 */
[----:B------:R-:W-:Y:S02]  /*4610*/  DMUL R20, R20, -UR4 ;  /* 0x8000000414147c28 */ /* 0x000fe40008000000 */
[----:B------:R-:W-:-:S08]  /*4620*/  DMUL R2, R8, R2 ;  /* 0x0000000208027228 */ /* 0x000fd00000000000 */
        /* <DEDUP_REMOVED lines=19> */
.L_x_78:
[----:B------:R-:W-:Y:S05]  /*4760*/  BSYNC.RECONVERGENT B1 ;  /* 0x0000000000017941 */ /* 0x000fea0003800200 */
.L_x_77:
[----:B------:R-:W0:Y:S01]  /*4770*/  LDCU.64 UR8, c[0x0][0x3d0] ;  /* 0x00007a00ff0877ac */ /* 0x000e220008000a00 */
[----:B------:R-:W1:Y:S01]  /*4780*/  LDCU.U8 UR4, c[0x0][0x388] ;  /* 0x00007100ff0477ac */ /* 0x000e620008000000 */
[----:B0-----:R-:W-:Y:S01]  /*4790*/  ISETP.NE.U32.AND P0, PT, RZ, UR8, PT ;  /* 0x00000008ff007c0c */ /* 0x001fe2000bf05070 */
[----:B------:R-:W-:Y:S01]  /*47a0*/  UMOV UR8, 0xf1fb1944 ;  /* 0xf1fb194400087882 */ /* 0x000fe20000000000 */
[----:B-1----:R-:W-:Y:S02]  /*47b0*/  UPRMT UR4, UR4, 0x8880, URZ ;  /* 0x0000888004047896 */ /* 0x002fe400080000ff */
[----:B------:R-:W-:Y:S01]  /*47c0*/  ISETP.NE.AND.EX P0, PT, RZ, UR9, PT, P0 ;  /* 0x00000009ff007c0c */ /* 0x000fe2000bf05300 */
[----:B------:R-:W-:Y:S02]  /*47d0*/  UMOV UR9, 0x3f9fd63c ;  /* 0x3f9fd63c00097882 */ /* 0x000fe40000000000 */
[----:B------:R-:W-:Y:S01]  /*47e0*/  DFMA R22, R38, UR8, R22 ;  /* 0x0000000826167c2b */ /* 0x000fe20008000016 */
[----:B------:R-:W-:-:S13]  /*47f0*/  ISETP.NE.OR P0, PT, RZ, UR4, !P0 ;  /* 0x00000004ff007c0c */ /* 0x000fda000c705670 */
[----:B------:R-:W0:Y:S01]  /*4800*/  @!P0 LDC.64 R8, c[0x0][0x3d0] ;  /* 0x0000f400ff088b82 */ /* 0x000e220000000a00 */
[----:B------:R-:W-:-:S08]  /*4810*/  @!P0 DADD R44, R30, R44 ;  /* 0x000000001e2c8229 */ /* 0x000fd0000000002c */
[----:B------:R-:W-:Y:S01]  /*4820*/  @!P0 DMUL R44, R34, R44 ;  /* 0x0000002c222c8228 */ /* 0x000fe20000000000 */
[----:B0-----:R-:W-:-:S06]  /*4830*/  @!P0 IMAD.WIDE R8, R0, 0x8, R8 ;  /* 0x0000000800088825 */ /* 0x001fcc00078e0208 */
[----:B------:R0:W-:Y:S01]  /*4840*/  @!P0 STG.E.64 desc[UR6][R8.64], R44 ;  /* 0x0000002c08008986 */ /* 0x0001e2000c101b06 */
[----:B------:R-:W-:Y:S05]  /*4850*/  @!P0 EXIT ;  /* 0x000000000000894d */ /* 0x000fea0003800000 */
[----:B------:R-:W-:-:S13]  /*4860*/  ISETP.NE.AND P0, PT, RZ, UR4, PT ;  /* 0x00000004ff007c0c */ /* 0x000fda000bf05270 */
[----:B------:R-:W-:Y:S05]  /*4870*/  @!P0 EXIT ;  /* 0x000000000000894d */ /* 0x000fea0003800000 */
[----:B0-----:R-:W0:Y:S01]  /*4880*/  LDC R9, c[0x0][0x384] ;  /* 0x0000e100ff097b82 */ /* 0x001e220000000800 */
[----:B------:R-:W-:-:S07]  /*4890*/  DMUL R2, R6, R2 ;  /* 0x0000000206027228 */ /* 0x000fce0000000000 */
[----:B------:R-:W1:Y:S01]  /*48a0*/  LDC.64 R18, c[0x0][0x3a8] ;  /* 0x0000ea00ff127b82 */ /* 0x000e620000000a00 */
[----:B0-----:R-:W-:-:S13]  /*48b0*/  ISETP.GE.AND P0, PT, R9, 0x1, PT ;  /* 0x000000010900780c */ /* 0x001fda0003f06270 */
[----:B-1----:R-:W-:Y:S05]  /*48c0*/  @!P0 EXIT ;  /* 0x000000000000894d */ /* 0x002fea0003800000 */
[----:B------:R-:W0:Y:S01]  /*48d0*/  LDC.64 R12, c[0x0][0x390] ;  /* 0x0000e400ff0c7b82 */ /* 0x000e220000000a00 */
[----:B------:R-:W-:Y:S01]  /*48e0*/  DFMA R2, R4, R10, R2 ;  /* 0x0000000a0402722b */ /* 0x000fe20000000002 */
[----:B------:R-:W-:Y:S01]  /*48f0*/  IMAD R7, R0, 0x3, RZ ;  /* 0x0000000300077824 */ /* 0x000fe200078e02ff */
[C---:B------:R-:W-:Y:S01]  /*4900*/  DMUL R4, R34.reuse, R4 ;  /* 0x0000000422047228 */ /* 0x040fe20000000000 */
[----:B------:R-:W-:Y:S02]  /*4910*/  ISETP.GE.U32.AND P1, PT, R9, 0x8, PT ;  /* 0x000000080900780c */ /* 0x000fe40003f26070 */
[----:B------:R-:W-:Y:S01]  /*4920*/  IMAD.WIDE R18, R7, 0x8, R18 ;  /* 0x0000000807127825 */ /* 0x000fe200078e0212 */
[----:B------:R-:W-:Y:S02]  /*4930*/  LOP3.LUT R16, R9, 0x7, RZ, 0xc0, !PT ;  /* 0x0000000709107812 */ /* 0x000fe400078ec0ff */
[----:B------:R-:W-:Y:S02]  /*4940*/  DFMA R2, R34, R2, R22 ;  /* 0x000000022202722b */ /* 0x000fe40000000016 */
[----:B------:R-:W-:Y:S01]  /*4950*/  DFMA R4, R4, R14, R28 ;  /* 0x0000000e0404722b */ /* 0x000fe2000000001c */
[----:B------:R1:W5:Y:S01]  /*4960*/  LDG.E.64 R6, desc[UR6][R18.64+0x8] ;  /* 0x0000080612067981 */ /* 0x000362000c1e1b00 */
[----:B------:R-:W-:-:S03]  /*4970*/  ISETP.NE.AND P0, PT, R16, RZ, PT ;  /* 0x000000ff1000720c */ /* 0x000fc60003f05270 */
[----:B------:R1:W5:Y:S01]  /*4980*/  LDG.E.64 R10, desc[UR6][R18.64+0x10] ;  /* 0x00001006120a7981 */ /* 0x000362000c1e1b00 */
[----:B------:R-:W-:Y:S02]  /*4990*/  DADD R26, R26, R2 ;  /* 0x000000001a1a7229 */ /* 0x000fe40000000002 */
[----:B------:R-:W-:Y:S02]  /*49a0*/  DMUL R2, R4, 4 ;  /* 0x4010000004027828 */ /* 0x000fe40000000000 */
[----:B------:R1:W5:Y:S01]  /*49b0*/  LDG.E.64 R4, desc[UR6][R18.64] ;  /* 0x0000000612047981 */ /* 0x000362000c1e1b00 */
[----:B0-----:R-:W-:-:S04]  /*49c0*/  IMAD.WIDE R12, R0, 0x8, R12 ;  /* 0x00000008000c7825 */ /* 0x001fc800078e020c */
[----:B------:R-:W-:Y:S02]  /*49d0*/  IMAD R0, R0, R9, RZ ;  /* 0x0000000900007224 */ /* 0x000fe400078e02ff */
[----:B------:R-:W5:Y:S01]  /*49e0*/  LDG.E.64 R12, desc[UR6][R12.64] ;  /* 0x000000060c0c7981 */ /* 0x000f62000c1e1b00 */
[----:B------:R-:W-:Y:S02]  /*49f0*/  IMAD.MOV.U32 R15, RZ, RZ, RZ ;  /* 0x000000ffff0f7224 */ /* 0x000fe400078e00ff */
[----:B------:R-:W-:Y:S01]  /*4a00*/  SHF.R.S32.HI R17, RZ, 0x1f, R0 ;  /* 0x0000001fff117819 */ /* 0x000fe20000011400 */
[----:B-1----:R-:W-:Y:S06]  /*4a10*/  @!P1 BRA `(.L_x_79) ;  /* 0x0000000400e09947 */ /* 0x002fec0003800000 */
[----:B------:R-:W0:Y:S01]  /*4a20*/  LDCU.128 UR12, c[0x0][0x3b0] ;  /* 0x00007600ff0c77ac */ /* 0x000e220008000c00 */
[C---:B------:R-:W-:Y:S02]  /*4a30*/  LEA R14, P1, R0.reuse, 0x20, 0x3 ;  /* 0x00000020000e7811 */ /* 0x040fe400078218ff */
[----:B------:R-:W-:Y:S01]  /*4a40*/  LOP3.LUT R15, R9, 0x7ffffff8, RZ, 0xc0, !PT ;  /* 0x7ffffff8090f7812 */ /* 0x000fe200078ec0ff */
[----:B------:R-:W1:Y:S01]  /*4a50*/  LDCU.128 UR8, c[0x0][0x3c0] ;  /* 0x00007800ff0877ac */ /* 0x000e620008000c00 */
[----:B------:R-:W-:Y:S01]  /*4a60*/  LEA.HI.X R31, R0, RZ, R17, 0x3, P1 ;  /* 0x000000ff001f7211 */ /* 0x000fe200008f1c11 */
[----:B------:R-:W2:Y:S02]  /*4a70*/  LDCU.64 UR4, c[0x0][0x3d8] ;  /* 0x00007b00ff0477ac */ /* 0x000ea40008000a00 */
[----:B------:R-:W-:Y:S01]  /*4a80*/  IMAD.MOV R8, RZ, RZ, -R15 ;  /* 0x000000ffff087224 */ /* 0x000fe200078e0a0f */
[C---:B0-----:R-:W-:Y:S02]  /*4a90*/  IADD3 R24, P2, PT, R14.reuse, UR14, RZ ;  /* 0x0000000e0e187c10 */ /* 0x041fe4000ff5e0ff */
[----:B------:R-:W-:-:S02]  /*4aa0*/  IADD3 R22, P4, PT, R14, UR12, RZ ;  /* 0x0000000c0e167c10 */ /* 0x000fc4000ff9e0ff */
[C---:B-1----:R-:W-:Y:S02]  /*4ab0*/  IADD3 R18, P1, PT, R14.reuse, UR8, RZ ;  /* 0x000000080e127c10 */ /* 0x042fe4000ff3e0ff */
[C---:B------:R-:W-:Y:S02]  /*4ac0*/  IADD3 R20, P3, PT, R14.reuse, UR10, RZ ;  /* 0x0000000a0e147c10 */ /* 0x040fe4000ff7e0ff */
[----:B--2---:R-:W-:Y:S02]  /*4ad0*/  IADD3 R14, P5, PT, R14, UR4, RZ ;  /* 0x000000040e0e7c10 */ /* 0x004fe4000ffbe0ff */
[C---:B------:R-:W-:Y:S02]  /*4ae0*/  IADD3.X R25, PT, PT, R31.reuse, UR15, RZ, P2, !PT ;  /* 0x0000000f1f197c10 */ /* 0x040fe400097fe4ff */
[C---:B------:R-:W-:Y:S02]  /*4af0*/  IADD3.X R23, PT, PT, R31.reuse, UR13, RZ, P4, !PT ;  /* 0x0000000d1f177c10 */ /* 0x040fe4000a7fe4ff */
[----:B------:R-:W-:-:S02]  /*4b00*/  IADD3.X R19, PT, PT, R31, UR9, RZ, P1, !PT ;  /* 0x000000091f137c10 */ /* 0x000fc40008ffe4ff */
[C---:B------:R-:W-:Y:S02]  /*4b10*/  IADD3.X R21, PT, PT, R31.reuse, UR11, RZ, P3, !PT ;  /* 0x0000000b1f157c10 */ /* 0x040fe40009ffe4ff */
[----:B------:R-:W-:-:S07]  /*4b20*/  IADD3.X R31, PT, PT, R31, UR5, RZ, P5, !PT ;  /* 0x000000051f1f7c10 */ /* 0x000fce000affe4ff */
.L_x_80:
[----:B------:R-:W2:Y:S04]  /*4b30*/  LDG.E.64 R32, desc[UR6][R18.64+-0x20] ;  /* 0xffffe00612207981 */ /* 0x000ea8000c1e1b00 */
[----:B------:R-:W3:Y:S04]  /*4b40*/  LDG.E.64 R28, desc[UR6][R24.64+-0x20] ;  /* 0xffffe006181c7981 */ /* 0x000ee8000c1e1b00 */
[----:B------:R-:W4:Y:S04]  /*4b50*/  LDG.E.64 R34, desc[UR6][R20.64+-0x20] ;  /* 0xffffe00614227981 */ /* 0x000f28000c1e1b00 */
[----:B------:R-:W4:Y:S01]  /*4b60*/  LDG.E.64 R36, desc[UR6][R22.64+-0x20] ;  /* 0xffffe00616247981 */ /* 0x000f22000c1e1b00 */
[----:B--2--5:R-:W-:-:S08]  /*4b70*/  DMUL R32, R6, R32 ;  /* 0x0000002006207228 */ /* 0x024fd00000000000 */
[----:B---3--:R-:W-:-:S08]  /*4b80*/  DFMA R28, R4, R28, R32 ;  /* 0x0000001c041c722b */ /* 0x008fd00000000020 */
[----:B----4-:R-:W-:-:S08]  /*4b90*/  DFMA R28, R10, R34, R28 ;  /* 0x000000220a1c722b */ /* 0x010fd0000000001c */
[----:B------:R-:W-:-:S08]  /*4ba0*/  DMUL R28, R2, R28 ;  /* 0x0000001c021c7228 */ /* 0x000fd00000000000 */
[----:B------:R-:W-:-:S08]  /*4bb0*/  DFMA R28, R26, R36, R28 ;  /* 0x000000241a1c722b */ /* 0x000fd0000000001c */
[----:B------:R-:W-:Y:S01]  /*4bc0*/  DMUL R32, R12, R28 ;  /* 0x0000001c0c207228 */ /* 0x000fe20000000000 */
[----:B------:R-:W-:Y:S02]  /*4bd0*/  IMAD.MOV.U32 R28, RZ, RZ, R14 ;  /* 0x000000ffff1c7224 */ /* 0x000fe400078e000e */
[----:B------:R-:W-:-:S05]  /*4be0*/  IMAD.MOV.U32 R29, RZ, RZ, R31 ;  /* 0x000000ffff1d7224 */ /* 0x000fca00078e001f */
[----:B------:R0:W-:Y:S04]  /*4bf0*/  STG.E.64 desc[UR6][R28.64+-0x20], R32 ;  /* 0xffffe0201c007986 */ /* 0x0001e8000c101b06 */
[----:B------:R-:W2:Y:S04]  /*4c00*/  LDG.E.64 R34, desc[UR6][R18.64+-0x18] ;  /* 0xffffe80612227981 */ /* 0x000ea8000c1e1b00 */
[----:B------:R-:W3:Y:S04]  /*4c10*/  LDG.E.64 R30, desc[UR6][R24.64+-0x18] ;  /* 0xffffe806181e7981 */ /* 0x000ee8000c1e1b00 */
[----:B------:R-:W4:Y:S04]  /*4c20*/  LDG.E.64 R36, desc[UR6][R20.64+-0x18] ;  /* 0xffffe80614247981 */ /* 0x000f28000c1e1b00 */
[----:B------:R-:W4:Y:S01]  /*4c30*/  LDG.E.64 R38, desc[UR6][R22.64+-0x18] ;  /* 0xffffe80616267981 */ /* 0x000f22000c1e1b00 */
[----:B--2---:R-:W-:-:S08]  /*4c40*/  DMUL R34, R6, R34 ;  /* 0x0000002206227228 */ /* 0x004fd00000000000 */
[----:B---3--:R-:W-:-:S08]  /*4c50*/  DFMA R30, R4, R30, R34 ;  /* 0x0000001e041e722b */ /* 0x008fd00000000022 */
[----:B----4-:R-:W-:-:S08]  /*4c60*/  DFMA R30, R10, R36, R30 ;  /* 0x000000240a1e722b */ /* 0x010fd0000000001e */
[----:B------:R-:W-:-:S08]  /*4c70*/  DMUL R30, R2, R30 ;  /* 0x0000001e021e7228 */ /* 0x000fd00000000000 */
[----:B------:R-:W-:-:S08]  /*4c80*/  DFMA R30, R26, R38, R30 ;  /* 0x000000261a1e722b */ /* 0x000fd0000000001e */
[----:B------:R-:W-:-:S07]  /*4c90*/  DMUL R30, R12, R30 ;  /* 0x0000001e0c1e7228 */ /* 0x000fce0000000000 */
[----:B------:R1:W-:Y:S04]  /*4ca0*/  STG.E.64 desc[UR6][R28.64+-0x18], R30 ;  /* 0xffffe81e1c007986 */ /* 0x0003e8000c101b06 */
[----:B------:R-:W2:Y:S04]  /*4cb0*/  LDG.E.64 R34, desc[UR6][R18.64+-0x10] ;  /* 0xfffff00612227981 */ /* 0x000ea8000c1e1b00 */
[----:B0-----:R-:W3:Y:S04]  /*4cc0*/  LDG.E.64 R32, desc[UR6][R24.64+-0x10] ;  /* 0xfffff00618207981 */ /* 0x001ee8000c1e1b00 */
        /* <DEDUP_REMOVED lines=10> */
[----:B-1----:R-:W3:Y:S04]  /*4d70*/  LDG.E.64 R30, desc[UR6][R24.64+-0x8] ;  /* 0xfffff806181e7981 */ /* 0x002ee8000c1e1b00 */
        /* <DEDUP_REMOVED lines=41> */
[----:B------:R-:W-:Y:S04]  /*5010*/  STG.E.64 desc[UR6][R28.64+0x10], R32 ;  /* 0x000010201c007986 */ /* 0x000fe8000c101b06 */
[----:B------:R-:W2:Y:S04]  /*5020*/  LDG.E.64 R34, desc[UR6][R18.64+0x18] ;  /* 0x0000180612227981 */ /* 0x000ea8000c1e1b00 */
[----:B-1----:R0:W3:Y:S04]  /*5030*/  LDG.E.64 R30, desc[UR6][R24.64+0x18] ;  /* 0x00001806181e7981 */ /* 0x0020e8000c1e1b00 */
[----:B------:R1:W4:Y:S04]  /*5040*/  LDG.E.64 R36, desc[UR6][R20.64+0x18] ;  /* 0x0000180614247981 */ /* 0x000328000c1e1b00 */
[----:B------:R1:W4:Y:S01]  /*5050*/  LDG.E.64 R38, desc[UR6][R22.64+0x18] ;  /* 0x0000180616267981 */ /* 0x000322000c1e1b00 */
[----:B------:R-:W-:-:S02]  /*5060*/  IADD3 R8, PT, PT, R8, 0x8, RZ ;  /* 0x0000000808087810 */ /* 0x000fc40007ffe0ff */
[----:B0-----:R-:W-:Y:S02]  /*5070*/  IADD3 R24, P2, PT, R24, 0x40, RZ ;  /* 0x0000004018187810 */ /* 0x001fe40007f5e0ff */
[----:B------:R-:W-:Y:S02]  /*5080*/  ISETP.NE.AND P1, PT, R8, RZ, PT ;  /* 0x000000ff0800720c */ /* 0x000fe40003f25270 */
[----:B------:R-:W-:Y:S01]  /*5090*/  IADD3 R18, P3, PT, R18, 0x40, RZ ;  /* 0x0000004012127810 */ /* 0x000fe20007f7e0ff */
[----:B------:R-:W-:Y:S01]  /*50a0*/  IMAD.X R25, RZ, RZ, R25, P2 ;  /* 0x000000ffff197224 */ /* 0x000fe200010e0619 */
[----:B-1----:R-:W-:Y:S02]  /*50b0*/  IADD3 R20, P4, PT, R20, 0x40, RZ ;  /* 0x0000004014147810 */ /* 0x002fe40007f9e0ff */
[----:B------:R-:W-:Y:S01]  /*50c0*/  IADD3 R22, P5, PT, R22, 0x40, RZ ;  /* 0x0000004016167810 */ /* 0x000fe20007fbe0ff */
[----:B------:R-:W-:Y:S01]  /*50d0*/  IMAD.X R19, RZ, RZ, R19, P3 ;  /* 0x000000ffff137224 */ /* 0x000fe200018e0613 */
[----:B------:R-:W-:Y:S01]  /*50e0*/  IADD3 R14, P6, PT, R28, 0x40, RZ ;  /* 0x000000401c0e7810 */ /* 0x000fe20007fde0ff */
[----:B------:R-:W-:-:S02]  /*50f0*/  IMAD.X R21, RZ, RZ, R21, P4 ;  /* 0x000000ffff157224 */ /* 0x000fc400020e0615 */
[----:B------:R-:W-:Y:S01]  /*5100*/  IMAD.X R23, RZ, RZ, R23, P5 ;  /* 0x000000ffff177224 */ /* 0x000fe200028e0617 */
[----:B--2---:R-:W-:-:S08]  /*5110*/  DMUL R34, R6, R34 ;  /* 0x0000002206227228 */ /* 0x004fd00000000000 */
[----:B---3--:R-:W-:-:S08]  /*5120*/  DFMA R30, R4, R30, R34 ;  /* 0x0000001e041e722b */ /* 0x008fd00000000022 */
[----:B----4-:R-:W-:-:S08]  /*5130*/  DFMA R30, R10, R36, R30 ;  /* 0x000000240a1e722b */ /* 0x010fd0000000001e */
[----:B------:R-:W-:-:S08]  /*5140*/  DMUL R30, R2, R30 ;  /* 0x0000001e021e7228 */ /* 0x000fd00000000000 */
[----:B------:R-:W-:-:S08]  /*5150*/  DFMA R30, R26, R38, R30 ;  /* 0x000000261a1e722b */ /* 0x000fd0000000001e */
[----:B------:R-:W-:-:S07]  /*5160*/  DMUL R30, R12, R30 ;  /* 0x0000001e0c1e7228 */ /* 0x000fce0000000000 */
[----:B------:R0:W-:Y:S02]  /*5170*/  STG.E.64 desc[UR6][R28.64+0x18], R30 ;  /* 0x0000181e1c007986 */ /* 0x0001e4000c101b06 */
[----:B0-----:R-:W-:Y:S01]  /*5180*/  IMAD.X R31, RZ, RZ, R29, P6 ;  /* 0x000000ffff1f7224 */ /* 0x001fe200030e061d */
[----:B------:R-:W-:Y:S06]  /*5190*/  @P1 BRA `(.L_x_80) ;  /* 0xfffffff800641947 */ /* 0x000fec000383ffff */
.L_x_79:
[----:B------:R-:W-:Y:S05]  /*51a0*/  @!P0 EXIT ;  /* 0x000000000000894d */ /* 0x000fea0003800000 */
[----:B------:R-:W-:Y:S02]  /*51b0*/  ISETP.GE.U32.AND P1, PT, R16, 0x4, PT ;  /* 0x000000041000780c */ /* 0x000fe40003f26070 */
[----:B------:R-:W-:-:S04]  /*51c0*/  LOP3.LUT R8, R9, 0x3, RZ, 0xc0, !PT ;  /* 0x0000000309087812 */ /* 0x000fc800078ec0ff */
[----:B------:R-:W-:-:S07]  /*51d0*/  ISETP.NE.AND P0, PT, R8, RZ, PT ;  /* 0x000000ff0800720c */ /* 0x000fce0003f05270 */
[----:B------:R-:W-:Y:S06]  /*51e0*/  @!P1 BRA `(.L_x_81) ;  /* 0x0000000000f89947 */ /* 0x000fec0003800000 */
[----:B------:R-:W0:Y:S01]  /*51f0*/  LDCU.128 UR8, c[0x0][0x3c0] ;  /* 0x00007800ff0877ac */ /* 0x000e220008000c00 */
[----:B------:R-:W-:Y:S01]  /*5200*/  IADD3 R16, P1, PT, R0, R15, RZ ;  /* 0x0000000f00107210 */ /* 0x000fe20007f3e0ff */
[----:B------:R-:W1:Y:S04]  /*5210*/  LDCU.128 UR12, c[0x0][0x3b0] ;  /* 0x00007600ff0c77ac */ /* 0x000e680008000c00 */
[----:B------:R-:W-:Y:S02]  /*5220*/  IMAD.X R19, RZ, RZ, R17, P1 ;  /* 0x000000ffff137224 */ /* 0x000fe400008e0611 */
[C---:B------:R-:W-:Y:S01]  /*5230*/  IMAD.SHL.U32 R14, R16.reuse, 0x8, RZ ;  /* 0x00000008100e7824 */ /* 0x040fe200078e00ff */
[----:B------:R-:W2:Y:S02]  /*5240*/  LDCU.64 UR4, c[0x0][0x3d8] ;  /* 0x00007b00ff0477ac */ /* 0x000ea40008000a00 */
[----:B------:R-:W-:-:S02]  /*5250*/  SHF.L.U64.HI R16, R16, 0x3, R19 ;  /* 0x0000000310107819 */ /* 0x000fc40000010213 */
[----:B0-----:R-:W-:-:S04]  /*5260*/  IADD3 R24, P1, PT, R14, UR8, RZ ;  /* 0x000000080e187c10 */ /* 0x001fc8000ff3e0ff */
[----:B------:R-:W-:Y:S02]  /*5270*/  IADD3.X R25, PT, PT, R16, UR9, RZ, P1, !PT ;  /* 0x0000000910197c10 */ /* 0x000fe40008ffe4ff */
[----:B-1----:R-:W-:-:S03]  /*5280*/  IADD3 R18, P1, PT, R14, UR14, RZ ;  /* 0x0000000e0e127c10 */ /* 0x002fc6000ff3e0ff */
[----:B------:R-:W3:Y:S01]  /*5290*/  LDG.E.64 R30, desc[UR6][R24.64] ;  /* 0x00000006181e7981 */ /* 0x000ee2000c1e1b00 */
[----:B------:R-:W-:Y:S02]  /*52a0*/  IADD3.X R19, PT, PT, R16, UR15, RZ, P1, !PT ;  /* 0x0000000f10137c10 */ /* 0x000fe40008ffe4ff */
[----:B------:R-:W-:-:S03]  /*52b0*/  IADD3 R22, P1, PT, R14, UR10, RZ ;  /* 0x0000000a0e167c10 */ /* 0x000fc6000ff3e0ff */
[----:B------:R-:W4:Y:S01]  /*52c0*/  LDG.E.64 R28, desc[UR6][R18.64] ;  /* 0x00000006121c7981 */ /* 0x000f22000c1e1b00 */
[----:B------:R-:W-:-:S05]  /*52d0*/  IADD3.X R23, PT, PT, R16, UR11, RZ, P1, !PT ;  /* 0x0000000b10177c10 */ /* 0x000fca0008ffe4ff */
[----:B------:R-:W2:Y:S01]  /*52e0*/  LDG.E.64 R32, desc[UR6][R22.64] ;  /* 0x0000000616207981 */ /* 0x000ea2000c1e1b00 */
[----:B------:R-:W-:-:S04]  /*52f0*/  IADD3 R20, P1, PT, R14, UR12, RZ ;  /* 0x0000000c0e147c10 */ /* 0x000fc8000ff3e0ff */
[----:B------:R-:W-:-:S05]  /*5300*/  IADD3.X R21, PT, PT, R16, UR13, RZ, P1, !PT ;  /* 0x0000000d10157c10 */ /* 0x000fca0008ffe4ff */
[----:B------:R-:W2:Y:S01]  /*5310*/  LDG.E.64 R34, desc[UR6][R20.64] ;  /* 0x0000000614227981 */ /* 0x000ea2000c1e1b00 */
[----:B---3-5:R-:W-:-:S08]  /*5320*/  DMUL R30, R6, R30 ;  /* 0x0000001e061e7228 */ /* 0x028fd00000000000 */
[----:B----4-:R-:W-:-:S08]  /*5330*/  DFMA R28, R4, R28, R30 ;  /* 0x0000001c041c722b */ /* 0x010fd0000000001e */
[----:B--2---:R-:W-:-:S08]  /*5340*/  DFMA R28, R10, R32, R28 ;  /* 0x000000200a1c722b */ /* 0x004fd0000000001c */
[----:B------:R-:W-:-:S08]  /*5350*/  DMUL R28, R2, R28 ;  /* 0x0000001c021c7228 */ /* 0x000fd00000000000 */
[----:B------:R-:W-:Y:S01]  /*5360*/  DFMA R34, R26, R34, R28 ;  /* 0x000000221a22722b */ /* 0x000fe2000000001c */
[----:B------:R-:W-:-:S04]  /*5370*/  IADD3 R28, P1, PT, R14, UR4, RZ ;  /* 0x000000040e1c7c10 */ /* 0x000fc8000ff3e0ff */
[----:B------:R-:W-:-:S03]  /*5380*/  IADD3.X R29, PT, PT, R16, UR5, RZ, P1, !PT ;  /* 0x00000005101d7c10 */ /* 0x000fc60008ffe4ff */
[----:B------:R-:W-:-:S07]  /*5390*/  DMUL R34, R12, R34 ;  /* 0x000000220c227228 */ /* 0x000fce0000000000 */
        /* <DEDUP_REMOVED lines=12> */
[----:B0-----:R-:W2:Y:S04]  /*5460*/  LDG.E.64 R34, desc[UR6][R24.64+0x10] ;  /* 0x0000100618227981 */ /* 0x001ea8000c1e1b00 */
        /* <DEDUP_REMOVED lines=10> */
[----:B------:R-:W1:Y:S04]  /*5510*/  LDG.E.64 R24, desc[UR6][R24.64+0x18] ;  /* 0x0000180618187981 */ /* 0x000e68000c1e1b00 */
[----:B------:R-:W2:Y:S04]  /*5520*/  LDG.E.64 R18, desc[UR6][R18.64+0x18] ;  /* 0x0000180612127981 */ /* 0x000ea8000c1e1b00 */
[----:B------:R-:W3:Y:S04]  /*5530*/  LDG.E.64 R22, desc[UR6][R22.64+0x18] ;  /* 0x0000180616167981 */ /* 0x000ee8000c1e1b00 */
[----:B------:R-:W4:Y:S01]  /*5540*/  LDG.E.64 R20, desc[UR6][R20.64+0x18] ;  /* 0x0000180614147981 */ /* 0x000f22000c1e1b00 */
[----:B------:R-:W-:Y:S01]  /*5550*/  VIADD R15, R15, 0x4 ;  /* 0x000000040f0f7836 */ /* 0x000fe20000000000 */
[----:B-1----:R-:W-:-:S08]  /*5560*/  DMUL R30, R6, R24 ;  /* 0x00000018061e7228 */ /* 0x002fd00000000000 */
[----:B--2---:R-:W-:-:S08]  /*5570*/  DFMA R30, R4, R18, R30 ;  /* 0x00000012041e722b */ /* 0x004fd0000000001e */
[----:B---3--:R-:W-:-:S08]  /*5580*/  DFMA R30, R10, R22, R30 ;  /* 0x000000160a1e722b */ /* 0x008fd0000000001e */
[----:B------:R-:W-:-:S08]  /*5590*/  DMUL R30, R2, R30 ;  /* 0x0000001e021e7228 */ /* 0x000fd00000000000 */
[----:B----4-:R-:W-:-:S08]  /*55a0*/  DFMA R30, R26, R20, R30 ;  /* 0x000000141a1e722b */ /* 0x010fd0000000001e */
[----:B------:R-:W-:-:S07]  /*55b0*/  DMUL R30, R12, R30 ;  /* 0x0000001e0c1e7228 */ /* 0x000fce0000000000 */
[----:B------:R0:W-:Y:S04]  /*55c0*/  STG.E.64 desc[UR6][R28.64+0x18], R30 ;  /* 0x0000181e1c007986 */ /* 0x0001e8000c101b06 */
.L_x_81:
[----:B------:R-:W-:Y:S05]  /*55d0*/  @!P0 EXIT ;  /* 0x000000000000894d */ /* 0x000fea0003800000 */
[----:B------:R-:W-:Y:S02]  /*55e0*/  ISETP.NE.AND P1, PT, R8, 0x1, PT ;  /* 0x000000010800780c */ /* 0x000fe40003f25270 */
[----:B------:R-:W-:-:S04]  /*55f0*/  LOP3.LUT R9, R9, 0x1, RZ, 0xc0, !PT ;  /* 0x0000000109097812 */ /* 0x000fc800078ec0ff */
[----:B------:R-:W-:-:S07]  /*5600*/  ISETP.NE.U32.AND P0, PT, R9, 0x1, PT ;  /* 0x000000010900780c */ /* 0x000fce0003f05070 */
        /* <DEDUP_REMOVED lines=33> */
[----:B------:R-:W-:Y:S01]  /*5820*/  IADD3 R15, PT, PT, R15, 0x2, RZ ;  /* 0x000000020f0f7810 */ /* 0x000fe20007ffe0ff */
[----:B--2---:R-:W-:-:S08]  /*5830*/  DMUL R24, R6, R24 ;  /* 0x0000001806187228 */ /* 0x004fd00000000000 */
[----:B---3--:R-:W-:-:S08]  /*5840*/  DFMA R24, R4, R22, R24 ;  /* 0x000000160418722b */ /* 0x008fd00000000018 */
[----:B----4-:R-:W-:-:S08]  /*5850*/  DFMA R24, R10, R18, R24 ;  /* 0x000000120a18722b */ /* 0x010fd00000000018 */
[----:B------:R-:W-:-:S08]  /*5860*/  DMUL R24, R2, R24 ;  /* 0x0000001802187228 */ /* 0x000fd00000000000 */
[----:B------:R-:W-:-:S08]  /*5870*/  DFMA R24, R26, R8, R24 ;  /* 0x000000081a18722b */ /* 0x000fd00000000018 */
[----:B------:R-:W-:-:S07]  /*5880*/  DMUL R24, R12, R24 ;  /* 0x000000180c187228 */ /* 0x000fce0000000000 */
[----:B------:R1:W-:Y:S04]  /*5890*/  STG.E.64 desc[UR6][R20.64+0x8], R24 ;  /* 0x0000081814007986 */ /* 0x0003e8000c101b06 */
.L_x_82:
[----:B------:R-:W-:Y:S05]  /*58a0*/  @P0 EXIT ;  /* 0x000000000000094d */ /* 0x000fea0003800000 */
[----:B------:R-:W2:Y:S01]  /*58b0*/  LDCU.128 UR8, c[0x0][0x3c0] ;  /* 0x00007800ff0877ac */ /* 0x000ea20008000c00 */
[----:B------:R-:W-:Y:S01]  /*58c0*/  IADD3 R15, P0, PT, R0, R15, RZ ;  /* 0x0000000f000f7210 */ /* 0x000fe20007f1e0ff */
[----:B------:R-:W3:Y:S04]  /*58d0*/  LDCU.128 UR12, c[0x0][0x3b0] ;  /* 0x00007600ff0c77ac */ /* 0x000ee80008000c00 */
[----:B-1----:R-:W-:Y:S02]  /*58e0*/  IMAD.X R24, RZ, RZ, R17, P0 ;  /* 0x000000ffff187224 */ /* 0x002fe400000e0611 */
[C---:B------:R-:W-:Y:S01]  /*58f0*/  IMAD.SHL.U32 R0, R15.reuse, 0x8, RZ ;  /* 0x000000080f007824 */ /* 0x040fe200078e00ff */
[----:B------:R-:W1:Y:S02]  /*5900*/  LDCU.64 UR4, c[0x0][0x3d8] ;  /* 0x00007b00ff0477ac */ /* 0x000e640008000a00 */
[----:B------:R-:W-:-:S02]  /*5910*/  SHF.L.U64.HI R24, R15, 0x3, R24 ;  /* 0x000000030f187819 */ /* 0x000fc40000010218 */
[----:B--2---:R-:W-:-:S04]  /*5920*/  IADD3 R22, P0, PT, R0, UR8, RZ ;  /* 0x0000000800167c10 */ /* 0x004fc8000ff1e0ff */
[----:B------:R-:W-:Y:S02]  /*5930*/  IADD3.X R23, PT, PT, R24, UR9, RZ, P0, !PT ;  /* 0x0000000918177c10 */ /* 0x000fe400087fe4ff */
[----:B---3--:R-:W-:-:S03]  /*5940*/  IADD3 R20, P0, PT, R0, UR14, RZ ;  /* 0x0000000e00147c10 */ /* 0x008fc6000ff1e0ff */
[----:B------:R-:W2:Y:S01]  /*5950*/  LDG.E.64 R14, desc[UR6][R22.64] ;  /* 0x00000006160e7981 */ /* 0x000ea2000c1e1b00 */
[----:B------:R-:W-:Y:S02]  /*5960*/  IADD3.X R21, PT, PT, R24, UR15, RZ, P0, !PT ;  /* 0x0000000f18157c10 */ /* 0x000fe400087fe4ff */
[----:B------:R-:W-:-:S03]  /*5970*/  IADD3 R16, P0, PT, R0, UR10, RZ ;  /* 0x0000000a00107c10 */ /* 0x000fc6000ff1e0ff */
[----:B------:R-:W3:Y:S01]  /*5980*/  LDG.E.64 R8, desc[UR6][R20.64] ;  /* 0x0000000614087981 */ /* 0x000ee2000c1e1b00 */
[----:B------:R-:W-:-:S06]  /*5990*/  IADD3.X R17, PT, PT, R24, UR11, RZ, P0, !PT ;  /* 0x0000000b18117c10 */ /* 0x000fcc00087fe4ff */
[----:B------:R-:W4:Y:S01]  /*59a0*/  LDG.E.64 R16, desc[UR6][R16.64] ;  /* 0x0000000610107981 */ /* 0x000f22000c1e1b00 */
[----:B------:R-:W-:-:S04]  /*59b0*/  IADD3 R18, P0, PT, R0, UR12, RZ ;  /* 0x0000000c00127c10 */ /* 0x000fc8000ff1e0ff */
[----:B------:R-:W-:-:S06]  /*59c0*/  IADD3.X R19, PT, PT, R24, UR13, RZ, P0, !PT ;  /* 0x0000000d18137c10 */ /* 0x000fcc00087fe4ff */
[----:B------:R-:W4:Y:S01]  /*59d0*/  LDG.E.64 R18, desc[UR6][R18.64] ;  /* 0x0000000612127981 */ /* 0x000f22000c1e1b00 */
[----:B--2--5:R-:W-:-:S08]  /*59e0*/  DMUL R14, R6, R14 ;  /* 0x0000000e060e7228 */ /* 0x024fd00000000000 */
[----:B---3--:R-:W-:-:S08]  /*59f0*/  DFMA R8, R4, R8, R14 ;  /* 0x000000080408722b */ /* 0x008fd0000000000e */
[----:B----4-:R-:W-:-:S08]  /*5a00*/  DFMA R8, R10, R16, R8 ;  /* 0x000000100a08722b */ /* 0x010fd00000000008 */
[----:B------:R-:W-:Y:S01]  /*5a10*/  DMUL R8, R2, R8 ;  /* 0x0000000802087228 */ /* 0x000fe20000000000 */
[----:B-1----:R-:W-:-:S04]  /*5a20*/  IADD3 R2, P0, PT, R0, UR4, RZ ;  /* 0x0000000400027c10 */ /* 0x002fc8000ff1e0ff */
[----:B------:R-:W-:-:S03]  /*5a30*/  IADD3.X R3, PT, PT, R24, UR5, RZ, P0, !PT ;  /* 0x0000000518037c10 */ /* 0x000fc600087fe4ff */
[----:B------:R-:W-:-:S08]  /*5a40*/  DFMA R8, R26, R18, R8 ;  /* 0x000000121a08722b */ /* 0x000fd00000000008 */
[----:B------:R-:W-:-:S07]  /*5a50*/  DMUL R8, R12, R8 ;  /* 0x000000080c087228 */ /* 0x000fce0000000000 */
[----:B------:R-:W-:Y:S01]  /*5a60*/  STG.E.64 desc[UR6][R2.64], R8 ;  /* 0x0000000802007986 */ /* 0x000fe2000c101b06 */
[----:B------:R-:W-:Y:S05]  /*5a70*/  EXIT ;  /* 0x000000000000794d */ /* 0x000fea0003800000 */
        .weak           $__internal_0_$__cuda_sm20_dblrcp_rn_slowpath_v3
        .type           $__internal_0_$__cuda_sm20_dblrcp_rn_slowpath_v3,@function
        .size           $__internal_0_$__cuda_sm20_dblrcp_rn_slowpath_v3,($__internal_1_$__cuda_sm20_div_rn_f64_full - $__internal_0_$__cuda_sm20_dblrcp_rn_slowpath_v3)
$__internal_0_$__cuda_sm20_dblrcp_rn_slowpath_v3:
[----:B------:R-:W-:Y:S01]  /*5a80*/  DSETP.GTU.AND P0, PT, |R16|, +INF , PT ;  /* 0x7ff000001000742a */ /* 0x000fe20003f0c200 */
[----:B------:R-:W-:-:S13]  /*5a90*/  BSSY.RECONVERGENT B1, `(.L_x_83) ;  /* 0x0000022000017945 */ /* 0x000fda0003800200 */
[----:B------:R-:W-:Y:S05]  /*5aa0*/  @P0 BRA `(.L_x_84) ;  /* 0x0000000000780947 */ /* 0x000fea0003800000 */
[----:B------:R-:W-:-:S05]  /*5ab0*/  LOP3.LUT R13, R17, 0x7fffffff, RZ, 0xc0, !PT ;  /* 0x7fffffff110d7812 */ /* 0x000fca00078ec0ff */
[----:B------:R-:W-:-:S05]  /*5ac0*/  VIADD R9, R13, 0xffffffff ;  /* 0xffffffff0d097836 */ /* 0x000fca0000000000 */
[----:B------:R-:W-:-:S13]  /*5ad0*/  ISETP.GE.U32.AND P0, PT, R9, 0x7fefffff, PT ;  /* 0x7fefffff0900780c */ /* 0x000fda0003f06070 */
[----:B------:R-:W-:Y:S01]  /*5ae0*/  @P0 LOP3.LUT R21, R17, 0x7ff00000, RZ, 0x3c, !PT ;  /* 0x7ff0000011150812 */ /* 0x000fe200078e3cff */
[----:B------:R-:W-:Y:S01]  /*5af0*/  @P0 IMAD.MOV.U32 R20, RZ, RZ, RZ ;  /* 0x000000ffff140224 */ /* 0x000fe200078e00ff */
[----:B------:R-:W-:Y:S06]  /*5b00*/  @P0 BRA `(.L_x_85) ;  /* 0x0000000000680947 */ /* 0x000fec0003800000 */
[----:B------:R-:W-:-:S13]  /*5b10*/  ISETP.GE.U32.AND P0, PT, R13, 0x1000001, PT ;  /* 0x010000010d00780c */ /* 0x000fda0003f06070 */
[----:B------:R-:W-:Y:S05]  /*5b20*/  @!P0 BRA `(.L_x_86) ;  /* 0x0000000000348947 */ /* 0x000fea0003800000 */
[----:B------:R-:W-:Y:S02]  /*5b30*/  VIADD R21, R17, 0xc0200000 ;  /* 0xc020000011157836 */ /* 0x000fe40000000000 */
[----:B------:R-:W-:Y:S02]  /*5b40*/  IMAD.MOV.U32 R20, RZ, RZ, R16 ;  /* 0x000000ffff147224 */ /* 0x000fe400078e0010 */
[----:B------:R-:W0:Y:S04]  /*5b50*/  MUFU.RCP64H R13, R21 ;  /* 0x00000015000d7308 */ /* 0x000e280000001800 */
[----:B0-----:R-:W-:-:S08]  /*5b60*/  DFMA R36, -R20, R12, 1 ;  /* 0x3ff000001424742b */ /* 0x001fd0000000010c */
[----:B------:R-:W-:-:S08]  /*5b70*/  DFMA R36, R36, R36, R36 ;  /* 0x000000242424722b */ /* 0x000fd00000000024 */
[----:B------:R-:W-:-:S08]  /*5b80*/  DFMA R36, R12, R36, R12 ;  /* 0x000000240c24722b */ /* 0x000fd0000000000c */
[----:B------:R-:W-:-:S08]  /*5b90*/  DFMA R12, -R20, R36, 1 ;  /* 0x3ff00000140c742b */ /* 0x000fd00000000124 */
[----:B------:R-:W-:-:S08]  /*5ba0*/  DFMA R12, R36, R12, R36 ;  /* 0x0000000c240c722b */ /* 0x000fd00000000024 */
[----:B------:R-:W-:-:S08]  /*5bb0*/  DMUL R12, R12, 2.2250738585072013831e-308 ;  /* 0x001000000c0c7828 */ /* 0x000fd00000000000 */
[----:B------:R-:W-:-:S08]  /*5bc0*/  DFMA R16, -R16, R12, 1 ;  /* 0x3ff000001010742b */ /* 0x000fd0000000010c */
[----:B------:R-:W-:-:S08]  /*5bd0*/  DFMA R16, R16, R16, R16 ;  /* 0x000000101010722b */ /* 0x000fd00000000010 */
[----:B------:R-:W-:Y:S01]  /*5be0*/  DFMA R20, R12, R16, R12 ;  /* 0x000000100c14722b */ /* 0x000fe2000000000c */
[----:B------:R-:W-:Y:S10]  /*5bf0*/  BRA `(.L_x_85) ;  /* 0x00000000002c7947 */ /* 0x000ff40003800000 */
.L_x_86:
[----:B------:R-:W-:-:S06]  /*5c00*/  DMUL R16, R16, 8.11296384146066816958e+31 ;  /* 0x4690000010107828 */ /* 0x000fcc0000000000 */
[----:B------:R-:W0:Y:S02]  /*5c10*/  MUFU.RCP64H R13, R17 ;  /* 0x00000011000d7308 */ /* 0x000e240000001800 */
[----:B0-----:R-:W-:-:S08]  /*5c20*/  DFMA R20, -R16, R12, 1 ;  /* 0x3ff000001014742b */ /* 0x001fd0000000010c */
[----:B------:R-:W-:-:S08]  /*5c30*/  DFMA R20, R20, R20, R20 ;  /* 0x000000141414722b */ /* 0x000fd00000000014 */
[----:B------:R-:W-:-:S08]  /*5c40*/  DFMA R20, R12, R20, R12 ;  /* 0x000000140c14722b */ /* 0x000fd0000000000c */
[----:B------:R-:W-:-:S08]  /*5c50*/  DFMA R12, -R16, R20, 1 ;  /* 0x3ff00000100c742b */ /* 0x000fd00000000114 */
[----:B------:R-:W-:-:S08]  /*5c60*/  DFMA R12, R20, R12, R20 ;  /* 0x0000000c140c722b */ /* 0x000fd00000000014 */
[----:B------:R-:W-:Y:S01]  /*5c70*/  DMUL R20, R12, 8.11296384146066816958e+31 ;  /* 0x469000000c147828 */ /* 0x000fe20000000000 */
[----:B------:R-:W-:Y:S10]  /*5c80*/  BRA `(.L_x_85) ;  /* 0x0000000000087947 */ /* 0x000ff40003800000 */
.L_x_84:
[----:B------:R-:W-:Y:S01]  /*5c90*/  LOP3.LUT R21, R17, 0x80000, RZ, 0xfc, !PT ;  /* 0x0008000011157812 */ /* 0x000fe200078efcff */
[----:B------:R-:W-:-:S07]  /*5ca0*/  IMAD.MOV.U32 R20, RZ, RZ, R16 ;  /* 0x000000ffff147224 */ /* 0x000fce00078e0010 */
.L_x_85:
[----:B------:R-:W-:Y:S05]  /*5cb0*/  BSYNC.RECONVERGENT B1 ;  /* 0x0000000000017941 */ /* 0x000fea0003800200 */
.L_x_83:
[----:B------:R-:W-:Y:S02]  /*5cc0*/  IMAD.MOV.U32 R9, RZ, RZ, 0x0 ;  /* 0x00000000ff097424 */ /* 0x000fe400078e00ff */
[----:B------:R-:W-:Y:S02]  /*5cd0*/  IMAD.MOV.U32 R12, RZ, RZ, R20 ;  /* 0x000000ffff0c7224 */ /* 0x000fe400078e0014 */
[----:B------:R-:W-:Y:S01]  /*5ce0*/  IMAD.MOV.U32 R13, RZ, RZ, R21 ;  /* 0x000000ffff0d7224 */ /* 0x000fe200078e0015 */
[----:B------:R-:W-:Y:S06]  /*5cf0*/  RET.REL.NODEC R8 `(_Z16gga_fused_kerneliibPKdS0_S0_S0_S0_S0_S0_S0_PdS1_) ;  /* 0xffffffa008c07950 */ /* 0x000fec0003c3ffff */
        .weak           $__internal_1_$__cuda_sm20_div_rn_f64_full
        .type           $__internal_1_$__cuda_sm20_div_rn_f64_full,@function
        .size           $__internal_1_$__cuda_sm20_div_rn_f64_full,($__internal_2_$__cuda_sm20_dsqrt_rn_f64_mediumpath_v1 - $__internal_1_$__cuda_sm20_div_rn_f64_full)
$__internal_1_$__cuda_sm20_div_rn_f64_full:
[C---:B------:R-:W-:Y:S01]  /*5d00*/  FSETP.GEU.AND P0, PT, |R10|.reuse, 1.469367938527859385e-39, PT ;  /* 0x001000000a00780b */ /* 0x040fe20003f0e200 */
[----:B------:R-:W-:Y:S01]  /*5d10*/  IMAD.MOV.U32 R43, RZ, RZ, R10 ;  /* 0x000000ffff2b7224 */ /* 0x000fe200078e000a */
[----:B------:R-:W-:Y:S01]  /*5d20*/  LOP3.LUT R40, R10, 0x800fffff, RZ, 0xc0, !PT ;  /* 0x800fffff0a287812 */ /* 0x000fe200078ec0ff */
[----:B------:R-:W-:Y:S01]  /*5d30*/  IMAD.MOV.U32 R49, RZ, RZ, R9 ;  /* 0x000000ffff317224 */ /* 0x000fe200078e0009 */
[----:B------:R-:W-:Y:S01]  /*5d40*/  MOV R42, R12 ;  /* 0x0000000c002a7202 */ /* 0x000fe20000000f00 */
[----:B------:R-:W-:Y:S01]  /*5d50*/  IMAD.MOV.U32 R46, RZ, RZ, 0x1 ;  /* 0x00000001ff2e7424 */ /* 0x000fe200078e00ff */
[----:B------:R-:W-:Y:S01]  /*5d60*/  LOP3.LUT R41, R40, 0x3ff00000, RZ, 0xfc, !PT ;  /* 0x3ff0000028297812 */ /* 0x000fe200078efcff */
[----:B------:R-:W-:Y:S01]  /*5d70*/  IMAD.MOV.U32 R40, RZ, RZ, R12 ;  /* 0x000000ffff287224 */ /* 0x000fe200078e000c */
[C---:B------:R-:W-:Y:S01]  /*5d80*/  FSETP.GEU.AND P1, PT, |R49|.reuse, 1.469367938527859385e-39, PT ;  /* 0x001000003100780b */ /* 0x040fe20003f2e200 */
[----:B------:R-:W-:Y:S01]  /*5d90*/  IMAD.MOV.U32 R48, RZ, RZ, R11 ;  /* 0x000000ffff307224 */ /* 0x000fe200078e000b */
[----:B------:R-:W-:Y:S01]  /*5da0*/  LOP3.LUT R9, R49, 0x7ff00000, RZ, 0xc0, !PT ;  /* 0x7ff0000031097812 */ /* 0x000fe200078ec0ff */
[----:B------:R-:W-:Y:S01]  /*5db0*/  BSSY.RECONVERGENT B0, `(.L_x_87) ;  /* 0x0000055000007945 */ /* 0x000fe20003800200 */
[----:B------:R-:W-:Y:S01]  /*5dc0*/  LOP3.LUT R11, R10, 0x7ff00000, RZ, 0xc0, !PT ;  /* 0x7ff000000a0b7812 */ /* 0x000fe200078ec0ff */
[----:B------:R-:W-:Y:S01]  /*5dd0*/  @!P0 DMUL R40, R42, 8.98846567431157953865e+307 ;  /* 0x7fe000002a288828 */ /* 0x000fe20000000000 */
[----:B------:R-:W-:-:S02]  /*5de0*/  IMAD.MOV.U32 R10, RZ, RZ, 0x1ca00000 ;  /* 0x1ca00000ff0a7424 */ /* 0x000fc400078e00ff */
[----:B------:R-:W-:-:S03]  /*5df0*/  ISETP.GE.U32.AND P3, PT, R9, R11, PT ;  /* 0x0000000b0900720c */ /* 0x000fc60003f66070 */
[----:B------:R-:W0:Y:S02]  /*5e00*/  MUFU.RCP64H R47, R41 ;  /* 0x00000029002f7308 */ /* 0x000e240000001800 */
[----:B------:R-:W-:Y:S02]  /*5e10*/  @!P1 LOP3.LUT R12, R43, 0x7ff00000, RZ, 0xc0, !PT ;  /* 0x7ff000002b0c9812 */ /* 0x000fe400078ec0ff */
[----:B------:R-:W-:Y:S02]  /*5e20*/  @!P0 LOP3.LUT R11, R41, 0x7ff00000, RZ, 0xc0, !PT ;  /* 0x7ff00000290b8812 */ /* 0x000fe400078ec0ff */
[----:B------:R-:W-:Y:S02]  /*5e30*/  @!P1 ISETP.GE.U32.AND P2, PT, R9, R12, PT ;  /* 0x0000000c0900920c */ /* 0x000fe40003f46070 */
[C---:B------:R-:W-:Y:S02]  /*5e40*/  SEL R12, R10.reuse, 0x63400000, !P3 ;  /* 0x634000000a0c7807 */ /* 0x040fe40005800000 */
[----:B------:R-:W-:-:S04]  /*5e50*/  @!P1 SEL R13, R10, 0x63400000, !P2 ;  /* 0x634000000a0d9807 */ /* 0x000fc80005000000 */
[----:B------:R-:W-:Y:S01]  /*5e60*/  @!P1 LOP3.LUT R13, R13, 0x80000000, R49, 0xf8, !PT ;  /* 0x800000000d0d9812 */ /* 0x000fe200078ef831 */
[----:B0-----:R-:W-:-:S03]  /*5e70*/  DFMA R50, R46, -R40, 1 ;  /* 0x3ff000002e32742b */ /* 0x001fc60000000828 */
[----:B------:R-:W-:-:S05]  /*5e80*/  @!P1 LOP3.LUT R13, R13, 0x100000, RZ, 0xfc, !PT ;  /* 0x001000000d0d9812 */ /* 0x000fca00078efcff */
[----:B------:R-:W-:-:S08]  /*5e90*/  DFMA R50, R50, R50, R50 ;  /* 0x000000323232722b */ /* 0x000fd00000000032 */
[----:B------:R-:W-:Y:S01]  /*5ea0*/  DFMA R46, R46, R50, R46 ;  /* 0x000000322e2e722b */ /* 0x000fe2000000002e */
[----:B------:R-:W-:Y:S01]  /*5eb0*/  LOP3.LUT R51, R12, 0x800fffff, R49, 0xf8, !PT ;  /* 0x800fffff0c337812 */ /* 0x000fe200078ef831 */
[----:B------:R-:W-:Y:S02]  /*5ec0*/  IMAD.MOV.U32 R50, RZ, RZ, R48 ;  /* 0x000000ffff327224 */ /* 0x000fe400078e0030 */
[----:B------:R-:W-:-:S04]  /*5ed0*/  @!P1 IMAD.MOV.U32 R12, RZ, RZ, RZ ;  /* 0x000000ffff0c9224 */ /* 0x000fc800078e00ff */
[----:B------:R-:W-:Y:S02]  /*5ee0*/  DFMA R52, R46, -R40, 1 ;  /* 0x3ff000002e34742b */ /* 0x000fe40000000828 */
[----:B------:R-:W-:-:S06]  /*5ef0*/  @!P1 DFMA R50, R50, 2, -R12 ;  /* 0x400000003232982b */ /* 0x000fcc000000080c */
[----:B------:R-:W-:-:S08]  /*5f00*/  DFMA R52, R46, R52, R46 ;  /* 0x000000342e34722b */ /* 0x000fd0000000002e */
[----:B------:R-:W-:-:S08]  /*5f10*/  DMUL R12, R52, R50 ;  /* 0x00000032340c7228 */ /* 0x000fd00000000000 */
[----:B------:R-:W-:-:S08]  /*5f20*/  DFMA R46, R12, -R40, R50 ;  /* 0x800000280c2e722b */ /* 0x000fd00000000032 */
[----:B------:R-:W-:Y:S01]  /*5f30*/  DFMA R46, R52, R46, R12 ;  /* 0x0000002e342e722b */ /* 0x000fe2000000000c */
[----:B------:R-:W-:Y:S01]  /*5f40*/  IMAD.MOV.U32 R12, RZ, RZ, R9 ;  /* 0x000000ffff0c7224 */ /* 0x000fe200078e0009 */
[----:B------:R-:W-:-:S05]  /*5f50*/  @!P1 LOP3.LUT R12, R51, 0x7ff00000, RZ, 0xc0, !PT ;  /* 0x7ff00000330c9812 */ /* 0x000fca00078ec0ff */
[----:B------:R-:W-:-:S05]  /*5f60*/  VIADD R13, R12, 0xffffffff ;  /* 0xffffffff0c0d7836 */ /* 0x000fca0000000000 */
[----:B------:R-:W-:Y:S02]  /*5f70*/  ISETP.GT.U32.AND P0, PT, R13, 0x7feffffe, PT ;  /* 0x7feffffe0d00780c */ /* 0x000fe40003f04070 */
[----:B------:R-:W-:-:S04]  /*5f80*/  IADD3 R13, PT, PT, R11, -0x1, RZ ;  /* 0xffffffff0b0d7810 */ /* 0x000fc80007ffe0ff */
[----:B------:R-:W-:-:S13]  /*5f90*/  ISETP.GT.U32.OR P0, PT, R13, 0x7feffffe, P0 ;  /* 0x7feffffe0d00780c */ /* 0x000fda0000704470 */
[----:B------:R-:W-:Y:S05]  /*5fa0*/  @P0 BRA `(.L_x_88) ;  /* 0x0000000000740947 */ /* 0x000fea0003800000 */
[----:B------:R-:W-:-:S04]  /*5fb0*/  LOP3.LUT R11, R43, 0x7ff00000, RZ, 0xc0, !PT ;  /* 0x7ff000002b0b7812 */ /* 0x000fc800078ec0ff */
[CC--:B------:R-:W-:Y:S02]  /*5fc0*/  VIADDMNMX R12, R9.reuse, -R11.reuse, 0xb9600000, !PT ;  /* 0xb9600000090c7446 */ /* 0x0c0fe4000780090b */
[----:B------:R-:W-:Y:S02]  /*5fd0*/  ISETP.GE.U32.AND P0, PT, R9, R11, PT ;  /* 0x0000000b0900720c */ /* 0x000fe40003f06070 */
[----:B------:R-:W-:Y:S02]  /*5fe0*/  VIMNMX R12, PT, PT, R12, 0x46a00000, PT ;  /* 0x46a000000c0c7848 */ /* 0x000fe40003fe0100 */
[----:B------:R-:W-:-:S05]  /*5ff0*/  SEL R10, R10, 0x63400000, !P0 ;  /* 0x634000000a0a7807 */ /* 0x000fca0004000000 */
[----:B------:R-:W-:Y:S02]  /*6000*/  IMAD.IADD R10, R12, 0x1, -R10 ;  /* 0x000000010c0a7824 */ /* 0x000fe400078e0a0a */
[----:B------:R-:W-:Y:S02]  /*6010*/  IMAD.MOV.U32 R12, RZ, RZ, RZ ;  /* 0x000000ffff0c7224 */ /* 0x000fe400078e00ff */
[----:B------:R-:W-:-:S06]  /*6020*/  VIADD R13, R10, 0x7fe00000 ;  /* 0x7fe000000a0d7836 */ /* 0x000fcc0000000000 */
[----:B------:R-:W-:-:S10]  /*6030*/  DMUL R52, R46, R12 ;  /* 0x0000000c2e347228 */ /* 0x000fd40000000000 */
[----:B------:R-:W-:-:S13]  /*6040*/  FSETP.GTU.AND P0, PT, |R53|, 1.469367938527859385e-39, PT ;  /* 0x001000003500780b */ /* 0x000fda0003f0c200 */
[----:B------:R-:W-:Y:S05]  /*6050*/  @P0 BRA `(.L_x_89) ;  /* 0x0000000000a80947 */ /* 0x000fea0003800000 */
[----:B------:R-:W-:-:S06]  /*6060*/  DFMA R40, R46, -R40, R50 ;  /* 0x800000282e28722b */ /* 0x000fcc0000000032 */
[----:B------:R-:W-:-:S04]  /*6070*/  IMAD.MOV.U32 R40, RZ, RZ, RZ ;  /* 0x000000ffff287224 */ /* 0x000fc800078e00ff */
[C---:B------:R-:W-:Y:S02]  /*6080*/  FSETP.NEU.AND P0, PT, R41.reuse, RZ, PT ;  /* 0x000000ff2900720b */ /* 0x040fe40003f0d000 */
[----:B------:R-:W-:-:S04]  /*6090*/  LOP3.LUT R42, R41, 0x80000000, R43, 0x48, !PT ;  /* 0x80000000292a7812 */ /* 0x000fc800078e482b */
[----:B------:R-:W-:-:S07]  /*60a0*/  LOP3.LUT R41, R42, R13, RZ, 0xfc, !PT ;  /* 0x0000000d2a297212 */ /* 0x000fce00078efcff */
[----:B------:R-:W-:Y:S05]  /*60b0*/  @!P0 BRA `(.L_x_89) ;  /* 0x0000000000908947 */ /* 0x000fea0003800000 */
[----:B------:R-:W-:Y:S01]  /*60c0*/  IMAD.MOV R13, RZ, RZ, -R10 ;  /* 0x000000ffff0d7224 */ /* 0x000fe200078e0a0a */
[----:B------:R-:W-:Y:S01]  /*60d0*/  IADD3 R10, PT, PT, -R10, -0x43300000, RZ ;  /* 0xbcd000000a0a7810 */ /* 0x000fe20007ffe1ff */
[----:B------:R-:W-:-:S06]  /*60e0*/  IMAD.MOV.U32 R12, RZ, RZ, RZ ;  /* 0x000000ffff0c7224 */ /* 0x000fcc00078e00ff */
[----:B------:R-:W-:Y:S02]  /*60f0*/  DFMA R12, R52, -R12, R46 ;  /* 0x8000000c340c722b */ /* 0x000fe4000000002e */
[----:B------:R-:W-:-:S08]  /*6100*/  DMUL.RP R46, R46, R40 ;  /* 0x000000282e2e7228 */ /* 0x000fd00000008000 */
[----:B------:R-:W-:Y:S02]  /*6110*/  FSETP.NEU.AND P0, PT, |R13|, R10, PT ;  /* 0x0000000a0d00720b */ /* 0x000fe40003f0d200 */
[----:B------:R-:W-:Y:S02]  /*6120*/  LOP3.LUT R42, R47, R42, RZ, 0x3c, !PT ;  /* 0x0000002a2f2a7212 */ /* 0x000fe400078e3cff */
[----:B------:R-:W-:Y:S02]  /*6130*/  FSEL R9, R46, R52, !P0 ;  /* 0x000000342e097208 */ /* 0x000fe40004000000 */
[----:B------:R-:W-:-:S03]  /*6140*/  FSEL R42, R42, R53, !P0 ;  /* 0x000000352a2a7208 */ /* 0x000fc60004000000 */
[----:B------:R-:W-:Y:S02]  /*6150*/  IMAD.MOV.U32 R52, RZ, RZ, R9 ;  /* 0x000000ffff347224 */ /* 0x000fe400078e0009 */
[----:B------:R-:W-:Y:S01]  /*6160*/  IMAD.MOV.U32 R53, RZ, RZ, R42 ;  /* 0x000000ffff357224 */ /* 0x000fe200078e002a */
[----:B------:R-:W-:Y:S06]  /*6170*/  BRA `(.L_x_89) ;  /* 0x0000000000607947 */ /* 0x000fec0003800000 */
.L_x_88:
[----:B------:R-:W-:-:S14]  /*6180*/  DSETP.NAN.AND P0, PT, R48, R48, PT ;  /* 0x000000303000722a */ /* 0x000fdc0003f08000 */
[----:B------:R-:W-:Y:S05]  /*6190*/  @P0 BRA `(.L_x_90) ;  /* 0x00000000004c0947 */ /* 0x000fea0003800000 */
[----:B------:R-:W-:-:S14]  /*61a0*/  DSETP.NAN.AND P0, PT, R42, R42, PT ;  /* 0x0000002a2a00722a */ /* 0x000fdc0003f08000 */
[----:B------:R-:W-:Y:S05]  /*61b0*/  @P0 BRA `(.L_x_91) ;  /* 0x0000000000340947 */ /* 0x000fea0003800000 */
[----:B------:R-:W-:Y:S01]  /*61c0*/  ISETP.NE.AND P0, PT, R12, R11, PT ;  /* 0x0000000b0c00720c */ /* 0x000fe20003f05270 */
[----:B------:R-:W-:Y:S02]  /*61d0*/  IMAD.MOV.U32 R52, RZ, RZ, 0x0 ;  /* 0x00000000ff347424 */ /* 0x000fe400078e00ff */
[----:B------:R-:W-:-:S10]  /*61e0*/  IMAD.MOV.U32 R53, RZ, RZ, -0x80000 ;  /* 0xfff80000ff357424 */ /* 0x000fd400078e00ff */
[----:B------:R-:W-:Y:S05]  /*61f0*/  @!P0 BRA `(.L_x_89) ;  /* 0x0000000000408947 */ /* 0x000fea0003800000 */
[----:B------:R-:W-:Y:S02]  /*6200*/  ISETP.NE.AND P0, PT, R12, 0x7ff00000, PT ;  /* 0x7ff000000c00780c */ /* 0x000fe40003f05270 */
[----:B------:R-:W-:Y:S02]  /*6210*/  LOP3.LUT R42, R49, 0x80000000, R43, 0x48, !PT ;  /* 0x80000000312a7812 */ /* 0x000fe400078e482b */
[----:B------:R-:W-:-:S13]  /*6220*/  ISETP.EQ.OR P0, PT, R11, RZ, !P0 ;  /* 0x000000ff0b00720c */ /* 0x000fda0004702670 */
[----:B------:R-:W-:Y:S01]  /*6230*/  @P0 LOP3.LUT R9, R42, 0x7ff00000, RZ, 0xfc, !PT ;  /* 0x7ff000002a090812 */ /* 0x000fe200078efcff */
[----:B------:R-:W-:Y:S01]  /*6240*/  @!P0 IMAD.MOV.U32 R53, RZ, RZ, R42 ;  /* 0x000000ffff358224 */ /* 0x000fe200078e002a */
[----:B------:R-:W-:Y:S01]  /*6250*/  @!P0 MOV R52, RZ ;  /* 0x000000ff00348202 */ /* 0x000fe20000000f00 */
[----:B------:R-:W-:Y:S02]  /*6260*/  @P0 IMAD.MOV.U32 R52, RZ, RZ, RZ ;  /* 0x000000ffff340224 */ /* 0x000fe400078e00ff */
[----:B------:R-:W-:Y:S01]  /*6270*/  @P0 IMAD.MOV.U32 R53, RZ, RZ, R9 ;  /* 0x000000ffff350224 */ /* 0x000fe200078e0009 */
[----:B------:R-:W-:Y:S06]  /*6280*/  BRA `(.L_x_89) ;  /* 0x00000000001c7947 */ /* 0x000fec0003800000 */
.L_x_91:
[----:B------:R-:W-:Y:S01]  /*6290*/  LOP3.LUT R9, R43, 0x80000, RZ, 0xfc, !PT ;  /* 0x000800002b097812 */ /* 0x000fe200078efcff */
[----:B------:R-:W-:-:S04]  /*62a0*/  IMAD.MOV.U32 R52, RZ, RZ, R42 ;  /* 0x000000ffff347224 */ /* 0x000fc800078e002a */
[----:B------:R-:W-:Y:S01]  /*62b0*/  IMAD.MOV.U32 R53, RZ, RZ, R9 ;  /* 0x000000ffff357224 */ /* 0x000fe200078e0009 */
[----:B------:R-:W-:Y:S06]  /*62c0*/  BRA `(.L_x_89) ;  /* 0x00000000000c7947 */ /* 0x000fec0003800000 */
.L_x_90:
[----:B------:R-:W-:Y:S01]  /*62d0*/  LOP3.LUT R9, R49, 0x80000, RZ, 0xfc, !PT ;  /* 0x0008000031097812 */ /* 0x000fe200078efcff */
[----:B------:R-:W-:-:S04]  /*62e0*/  IMAD.MOV.U32 R52, RZ, RZ, R48 ;  /* 0x000000ffff347224 */ /* 0x000fc800078e0030 */
[----:B------:R-:W-:-:S07]  /*62f0*/  IMAD.MOV.U32 R53, RZ, RZ, R9 ;  /* 0x000000ffff357224 */ /* 0x000fce00078e0009 */
.L_x_89:
[----:B------:R-:W-:Y:S05]  /*6300*/  BSYNC.RECONVERGENT B0 ;  /* 0x0000000000007941 */ /* 0x000fea0003800200 */
.L_x_87:
[----:B------:R-:W-:Y:S02]  /*6310*/  HFMA2 R13, -RZ, RZ, 0, 0 ;  /* 0x00000000ff0d7431 */ /* 0x000fe400000001ff */
[----:B------:R-:W-:Y:S02]  /*6320*/  IMAD.MOV.U32 R12, RZ, RZ, R8 ;  /* 0x000000ffff0c7224 */ /* 0x000fe400078e0008 */
[----:B------:R-:W-:Y:S02]  /*6330*/  IMAD.MOV.U32 R10, RZ, RZ, R52 ;  /* 0x000000ffff0a7224 */ /* 0x000fe400078e0034 */
[----:B------:R-:W-:Y:S01]  /*6340*/  IMAD.MOV.U32 R9, RZ, RZ, R53 ;  /* 0x000000ffff097224 */ /* 0x000fe200078e0035 */
[----:B------:R-:W-:Y:S06]  /*6350*/  RET.REL.NODEC R12 `(_Z16gga_fused_kerneliibPKdS0_S0_S0_S0_S0_S0_S0_PdS1_) ;  /* 0xffffff9c0c287950 */ /* 0x000fec0003c3ffff */
        .weak           $__internal_2_$__cuda_sm20_dsqrt_rn_f64_mediumpath_v1
        .type           $__internal_2_$__cuda_sm20_dsqrt_rn_f64_mediumpath_v1,@function
        .size           $__internal_2_$__cuda_sm20_dsqrt_rn_f64_mediumpath_v1,($_Z16gga_fused_kerneliibPKdS0_S0_S0_S0_S0_S0_S0_PdS1_$__internal_accurate_pow - $__internal_2_$__cuda_sm20_dsqrt_rn_f64_mediumpath_v1)
$__internal_2_$__cuda_sm20_dsqrt_rn_f64_mediumpath_v1:
[----:B------:R-:W-:Y:S01]  /*6360*/  ISETP.GE.U32.AND P0, PT, R8, -0x3400000, PT ;  /* 0xfcc000000800780c */ /* 0x000fe20003f06070 */
[----:B------:R-:W-:Y:S01]  /*6370*/  BSSY.RECONVERGENT B1, `(.L_x_92) ;  /* 0x0000028000017945 */ /* 0x000fe20003800200 */
[----:B------:R-:W-:Y:S02]  /*6380*/  IMAD.MOV.U32 R13, RZ, RZ, R11 ;  /* 0x000000ffff0d7224 */ /* 0x000fe400078e000b */
[----:B------:R-:W-:Y:S02]  /*6390*/  IMAD.MOV.U32 R8, RZ, RZ, R18 ;  /* 0x000000ffff087224 */ /* 0x000fe400078e0012 */
[----:B------:R-:W-:Y:S02]  /*63a0*/  IMAD.MOV.U32 R9, RZ, RZ, R19 ;  /* 0x000000ffff097224 */ /* 0x000fe400078e0013 */
[----:B------:R-:W-:Y:S02]  /*63b0*/  IMAD.MOV.U32 R10, RZ, RZ, R6 ;  /* 0x000000ffff0a7224 */ /* 0x000fe400078e0006 */
[----:B------:R-:W-:-:S03]  /*63c0*/  IMAD.MOV.U32 R11, RZ, RZ, R7 ;  /* 0x000000ffff0b7224 */ /* 0x000fc600078e0007 */
[----:B------:R-:W-:Y:S05]  /*63d0*/  @!P0 BRA `(.L_x_93) ;  /* 0x0000000000208947 */ /* 0x000fea0003800000 */
[----:B------:R-:W-:-:S10]  /*63e0*/  DFMA.RM R8, R8, R12, R14 ;  /* 0x0000000c0808722b */ /* 0x000fd4000000400e */
[----:B------:R-:W-:-:S05]  /*63f0*/  IADD3 R12, P0, PT, R8, 0x1, RZ ;  /* 0x00000001080c7810 */ /* 0x000fca0007f1e0ff */
[----:B------:R-:W-:-:S06]  /*6400*/  IMAD.X R13, RZ, RZ, R9, P0 ;  /* 0x000000ffff0d7224 */ /* 0x000fcc00000e0609 */
[----:B------:R-:W-:-:S08]  /*6410*/  DFMA.RP R10, -R8, R12, R10 ;  /* 0x0000000c080a722b */ /* 0x000fd0000000810a */
[----:B------:R-:W-:-:S06]  /*6420*/  DSETP.GT.AND P0, PT, R10, RZ, PT ;  /* 0x000000ff0a00722a */ /* 0x000fcc0003f04000 */
[----:B------:R-:W-:Y:S02]  /*6430*/  FSEL R8, R12, R8, P0 ;  /* 0x000000080c087208 */ /* 0x000fe40000000000 */
[----:B------:R-:W-:Y:S01]  /*6440*/  FSEL R9, R13, R9, P0 ;  /* 0x000000090d097208 */ /* 0x000fe20000000000 */
[----:B------:R-:W-:Y:S06]  /*6450*/  BRA `(.L_x_94) ;  /* 0x0000000000647947 */ /* 0x000fec0003800000 */
.L_x_93:
[----:B------:R-:W-:-:S14]  /*6460*/  DSETP.NE.AND P0, PT, R10, RZ, PT ;  /* 0x000000ff0a00722a */ /* 0x000fdc0003f05000 */
[----:B------:R-:W-:Y:S05]  /*6470*/  @!P0 BRA `(.L_x_95) ;  /* 0x0000000000588947 */ /* 0x000fea0003800000 */
[----:B------:R-:W-:-:S13]  /*6480*/  ISETP.GE.AND P0, PT, R11, RZ, PT ;  /* 0x000000ff0b00720c */ /* 0x000fda0003f06270 */
[----:B------:R-:W-:Y:S02]  /*6490*/  @!P0 IMAD.MOV.U32 R8, RZ, RZ, 0x0 ;  /* 0x00000000ff088424 */ /* 0x000fe400078e00ff */
[----:B------:R-:W-:Y:S01]  /*64a0*/  @!P0 IMAD.MOV.U32 R9, RZ, RZ, -0x80000 ;  /* 0xfff80000ff098424 */ /* 0x000fe200078e00ff */
[----:B------:R-:W-:Y:S06]  /*64b0*/  @!P0 BRA `(.L_x_94) ;  /* 0x00000000004c8947 */ /* 0x000fec0003800000 */
[----:B------:R-:W-:-:S13]  /*64c0*/  ISETP.GT.AND P0, PT, R11, 0x7fefffff, PT ;  /* 0x7fefffff0b00780c */ /* 0x000fda0003f04270 */
[----:B------:R-:W-:Y:S05]  /*64d0*/  @P0 BRA `(.L_x_95) ;  /* 0x0000000000400947 */ /* 0x000fea0003800000 */
[----:B------:R-:W-:Y:S01]  /*64e0*/  DMUL R8, R10, 8.11296384146066816958e+31 ;  /* 0x469000000a087828 */ /* 0x000fe20000000000 */
[----:B------:R-:W-:Y:S01]  /*64f0*/  IMAD.MOV.U32 R14, RZ, RZ, 0x0 ;  /* 0x00000000ff0e7424 */ /* 0x000fe200078e00ff */
[----:B------:R-:W-:Y:S01]  /*6500*/  MOV R15, 0x3fd80000 ;  /* 0x3fd80000000f7802 */ /* 0x000fe20000000f00 */
[----:B------:R-:W-:-:S03]  /*6510*/  IMAD.MOV.U32 R10, RZ, RZ, RZ ;  /* 0x000000ffff0a7224 */ /* 0x000fc600078e00ff */
[----:B------:R-:W0:Y:S03]  /*6520*/  MUFU.RSQ64H R11, R9 ;  /* 0x00000009000b7308 */ /* 0x000e260000001c00 */
[----:B0-----:R-:W-:-:S08]  /*6530*/  DMUL R12, R10, R10 ;  /* 0x0000000a0a0c7228 */ /* 0x001fd00000000000 */
[----:B------:R-:W-:-:S08]  /*6540*/  DFMA R12, R8, -R12, 1 ;  /* 0x3ff00000080c742b */ /* 0x000fd0000000080c */
[----:B------:R-:W-:Y:S02]  /*6550*/  DFMA R14, R12, R14, 0.5 ;  /* 0x3fe000000c0e742b */ /* 0x000fe4000000000e */
[----:B------:R-:W-:-:S08]  /*6560*/  DMUL R12, R10, R12 ;  /* 0x0000000c0a0c7228 */ /* 0x000fd00000000000 */
[----:B------:R-:W-:-:S08]  /*6570*/  DFMA R12, R14, R12, R10 ;  /* 0x0000000c0e0c722b */ /* 0x000fd0000000000a */
[----:B------:R-:W-:Y:S02]  /*6580*/  DMUL R10, R8, R12 ;  /* 0x0000000c080a7228 */ /* 0x000fe40000000000 */
[----:B------:R-:W-:-:S06]  /*6590*/  VIADD R13, R13, 0xfff00000 ;  /* 0xfff000000d0d7836 */ /* 0x000fcc0000000000 */
[----:B------:R-:W-:-:S08]  /*65a0*/  DFMA R14, R10, -R10, R8 ;  /* 0x8000000a0a0e722b */ /* 0x000fd00000000008 */
[----:B------:R-:W-:-:S10]  /*65b0*/  DFMA R8, R12, R14, R10 ;  /* 0x0000000e0c08722b */ /* 0x000fd4000000000a */
[----:B------:R-:W-:Y:S01]  /*65c0*/  VIADD R9, R9, 0xfcb00000 ;  /* 0xfcb0000009097836 */ /* 0x000fe20000000000 */
[----:B------:R-:W-:Y:S06]  /*65d0*/  BRA `(.L_x_94) ;  /* 0x0000000000047947 */ /* 0x000fec0003800000 */
.L_x_95:
[----:B------:R-:W-:-:S11]  /*65e0*/  DADD R8, R10, R10 ;  /* 0x000000000a087229 */ /* 0x000fd6000000000a */
.L_x_94:
[----:B------:R-:W-:Y:S05]  /*65f0*/  BSYNC.RECONVERGENT B1 ;  /* 0x0000000000017941 */ /* 0x000fea0003800200 */
.L_x_92:
[----:B------:R-:W-:Y:S02]  /*6600*/  IMAD.MOV.U32 R5, RZ, RZ, 0x0 ;  /* 0x00000000ff057424 */ /* 0x000fe400078e00ff */
[----:B------:R-:W-:Y:S02]  /*6610*/  IMAD.MOV.U32 R16, RZ, RZ, R8 ;  /* 0x000000ffff107224 */ /* 0x000fe400078e0008 */
[----:B------:R-:W-:Y:S01]  /*6620*/  IMAD.MOV.U32 R17, RZ, RZ, R9 ;  /* 0x000000ffff117224 */ /* 0x000fe200078e0009 */
[----:B------:R-:W-:Y:S06]  /*6630*/  RET.REL.NODEC R4 `(_Z16gga_fused_kerneliibPKdS0_S0_S0_S0_S0_S0_S0_PdS1_) ;  /* 0xffffff9804707950 */ /* 0x000fec0003c3ffff */
        .type           $_Z16gga_fused_kerneliibPKdS0_S0_S0_S0_S0_S0_S0_PdS1_$__internal_accurate_pow,@function
        .size           $_Z16gga_fused_kerneliibPKdS0_S0_S0_S0_S0_S0_S0_PdS1_$__internal_accurate_pow,(.L_x_108 - $_Z16gga_fused_kerneliibPKdS0_S0_S0_S0_S0_S0_S0_PdS1_$__internal_accurate_pow)
$_Z16gga_fused_kerneliibPKdS0_S0_S0_S0_S0_S0_S0_PdS1_$__internal_accurate_pow:
[----:B------:R-:W-:Y:S01]  /*6640*/  ISETP.GT.U32.AND P0, PT, R5, 0xfffff, PT ;  /* 0x000fffff0500780c */ /* 0x000fe20003f04070 */
[----:B------:R-:W-:Y:S01]  /*6650*/  IMAD.MOV.U32 R12, RZ, RZ, R14 ;  /* 0x000000ffff0c7224 */ /* 0x000fe200078e000e */
[----:B------:R-:W-:Y:S01]  /*6660*/  UMOV UR4, 0x7d2cafe2 ;  /* 0x7d2cafe200047882 */ /* 0x000fe20000000000 */
[----:B------:R-:W-:Y:S01]  /*6670*/  IMAD.MOV.U32 R13, RZ, RZ, R5 ;  /* 0x000000ffff0d7224 */ /* 0x000fe200078e0005 */
[----:B------:R-:W-:Y:S01]  /*6680*/  UMOV UR5, 0x3eb0f5ff ;  /* 0x3eb0f5ff00057882 */ /* 0x000fe20000000000 */
[----:B------:R-:W-:Y:S01]  /*6690*/  IMAD.MOV.U32 R16, RZ, RZ, RZ ;  /* 0x000000ffff107224 */ /* 0x000fe200078e00ff */
[----:B------:R-:W-:Y:S01]  /*66a0*/  UMOV UR8, 0x3b39803f ;  /* 0x3b39803f00087882 */ /* 0x000fe20000000000 */
[----:B------:R-:W-:Y:S01]  /*66b0*/  IMAD.MOV.U32 R22, RZ, RZ, 0x41ad3b5a ;  /* 0x41ad3b5aff167424 */ /* 0x000fe200078e00ff */
[----:B------:R-:W-:Y:S01]  /*66c0*/  UMOV UR9, 0x3c7abc9e ;  /* 0x3c7abc9e00097882 */ /* 0x000fe20000000000 */
[----:B------:R-:W-:-:S04]  /*66d0*/  IMAD.MOV.U32 R23, RZ, RZ, 0x3ed0f5d2 ;  /* 0x3ed0f5d2ff177424 */ /* 0x000fc800078e00ff */
[----:B------:R-:W-:Y:S01]  /*66e0*/  @!P0 DMUL R36, R12, 1.80143985094819840000e+16 ;  /* 0x435000000c248828 */ /* 0x000fe20000000000 */
[--C-:B------:R-:W-:Y:S01]  /*66f0*/  IMAD.MOV.U32 R12, RZ, RZ, R5.reuse ;  /* 0x000000ffff0c7224 */ /* 0x100fe200078e0005 */
[----:B------:R-:W-:-:S08]  /*6700*/  SHF.R.U32.HI R5, RZ, 0x14, R5 ;  /* 0x00000014ff057819 */ /* 0x000fd00000011605 */
[----:B------:R-:W-:Y:S01]  /*6710*/  @!P0 IMAD.MOV.U32 R12, RZ, RZ, R37 ;  /* 0x000000ffff0c8224 */ /* 0x000fe200078e0025 */
[----:B------:R-:W-:Y:S01]  /*6720*/  @!P0 LEA.HI R5, R37, 0xffffffca, RZ, 0xc ;  /* 0xffffffca25058811 */ /* 0x000fe200078f60ff */
[----:B------:R-:W-:-:S03]  /*6730*/  @!P0 IMAD.MOV.U32 R14, RZ, RZ, R36 ;  /* 0x000000ffff0e8224 */ /* 0x000fc600078e0024 */
[----:B------:R-:W-:-:S04]  /*6740*/  LOP3.LUT R12, R12, 0x800fffff, RZ, 0xc0, !PT ;  /* 0x800fffff0c0c7812 */ /* 0x000fc800078ec0ff */
[----:B------:R-:W-:-:S04]  /*6750*/  LOP3.LUT R15, R12, 0x3ff00000, RZ, 0xfc, !PT ;  /* 0x3ff000000c0f7812 */ /* 0x000fc800078efcff */
[----:B------:R-:W-:-:S13]  /*6760*/  ISETP.GE.U32.AND P1, PT, R15, 0x3ff6a09f, PT ;  /* 0x3ff6a09f0f00780c */ /* 0x000fda0003f26070 */
[----:B------:R-:W-:-:S05]  /*6770*/  @P1 IADD3 R13, PT, PT, R15, -0x100000, RZ ;  /* 0xfff000000f0d1810 */ /* 0x000fca0007ffe0ff */
[----:B------:R-:W-:-:S06]  /*6780*/  @P1 IMAD.MOV.U32 R15, RZ, RZ, R13 ;  /* 0x000000ffff0f1224 */ /* 0x000fcc00078e000d */
        /* <DEDUP_REMOVED lines=8> */
[----:B------:R-:W-:-:S08]  /*6810*/  DMUL R20, R12, R12 ;  /* 0x0000000c0c147228 */ /* 0x000fd00000000000 */
[----:B------:R-:W-:Y:S01]  /*6820*/  DFMA R18, R20, UR4, R22 ;  /* 0x0000000414127c2b */ /* 0x000fe20008000016 */
[----:B------:R-:W-:Y:S01]  /*6830*/  UMOV UR4, 0x75488a3f ;  /* 0x75488a3f00047882 */ /* 0x000fe20000000000 */
[----:B------:R-:W-:Y:S01]  /*6840*/  UMOV UR5, 0x3ef3b20a ;  /* 0x3ef3b20a00057882 */ /* 0x000fe20000000000 */
[----:B------:R-:W-:-:S05]  /*6850*/  DADD R22, R14, -R12 ;  /* 0x000000000e167229 */ /* 0x000fca000000080c */
[----:B------:R-:W-:Y:S01]  /*6860*/  DFMA R18, R20, R18, UR4 ;  /* 0x0000000414127e2b */ /* 0x000fe20008000012 */
[----:B------:R-:W-:Y:S01]  /*6870*/  UMOV UR4, 0xe4faecd5 ;  /* 0xe4faecd500047882 */ /* 0x000fe20000000000 */
[----:B------:R-:W-:Y:S01]  /*6880*/  UMOV UR5, 0x3f1745cd ;  /* 0x3f1745cd00057882 */ /* 0x000fe20000000000 */
[----:B------:R-:W-:Y:S02]  /*6890*/  DADD R38, R22, R22 ;  /* 0x0000000016267229 */ /* 0x000fe40000000016 */
[----:B------:R-:W-:-:S03]  /*68a0*/  DMUL R22, R12, R12 ;  /* 0x0000000c0c167228 */ /* 0x000fc60000000000 */
[----:B------:R-:W-:Y:S01]  /*68b0*/  DFMA R18, R20, R18, UR4 ;  /* 0x0000000414127e2b */ /* 0x000fe20008000012 */
[----:B------:R-:W-:Y:S01]  /*68c0*/  UMOV UR4, 0x258a578b ;  /* 0x258a578b00047882 */ /* 0x000fe20000000000 */
[----:B------:R-:W-:Y:S01]  /*68d0*/  UMOV UR5, 0x3f3c71c7 ;  /* 0x3f3c71c700057882 */ /* 0x000fe20000000000 */
[----:B------:R-:W-:Y:S02]  /*68e0*/  DFMA R38, R14, -R12, R38 ;  /* 0x8000000c0e26722b */ /* 0x000fe40000000026 */
[----:B------:R-:W-:-:S03]  /*68f0*/  DMUL R14, R12, R22 ;  /* 0x000000160c0e7228 */ /* 0x000fc60000000000 */
[----:B------:R-:W-:Y:S01]  /*6900*/  DFMA R18, R20, R18, UR4 ;  /* 0x0000000414127e2b */ /* 0x000fe20008000012 */
[----:B------:R-:W-:Y:S01]  /*6910*/  UMOV UR4, 0x9242b910 ;  /* 0x9242b91000047882 */ /* 0x000fe20000000000 */
[----:B------:R-:W-:Y:S01]  /*6920*/  UMOV UR5, 0x3f624924 ;  /* 0x3f62492400057882 */ /* 0x000fe20000000000 */
[----:B------:R-:W-:Y:S02]  /*6930*/  DMUL R16, R16, R38 ;  /* 0x0000002610107228 */ /* 0x000fe40000000000 */
[C---:B------:R-:W-:Y:S02]  /*6940*/  DFMA R42, R12.reuse, R22, -R14 ;  /* 0x000000160c2a722b */ /* 0x040fe4000000080e */
[----:B------:R-:W-:Y:S02]  /*6950*/  DFMA R38, R12, R12, -R22 ;  /* 0x0000000c0c26722b */ /* 0x000fe40000000816 */
[----:B------:R-:W-:Y:S01]  /*6960*/  DFMA R18, R20, R18, UR4 ;  /* 0x0000000414127e2b */ /* 0x000fe20008000012 */
[----:B------:R-:W-:Y:S01]  /*6970*/  UMOV UR4, 0x99999dfb ;  /* 0x99999dfb00047882 */ /* 0x000fe20000000000 */
[----:B------:R-:W-:-:S02]  /*6980*/  UMOV UR5, 0x3f899999 ;  /* 0x3f89999900057882 */ /* 0x000fc40000000000 */
[----:B------:R-:W-:-:S04]  /*6990*/  DFMA R42, R16, R22, R42 ;  /* 0x00000016102a722b */ /* 0x000fc8000000002a */
[----:B------:R-:W-:Y:S01]  /*69a0*/  DFMA R24, R20, R18, UR4 ;  /* 0x0000000414187e2b */ /* 0x000fe20008000012 */
[----:B------:R-:W-:Y:S01]  /*69b0*/  UMOV UR4, 0x55555555 ;  /* 0x5555555500047882 */ /* 0x000fe20000000000 */
[----:B------:R-:W-:-:S06]  /*69c0*/  UMOV UR5, 0x3fb55555 ;  /* 0x3fb5555500057882 */ /* 0x000fcc0000000000 */
[----:B------:R-:W-:-:S08]  /*69d0*/  DFMA R18, R20, R24, UR4 ;  /* 0x0000000414127e2b */ /* 0x000fd00008000018 */
[----:B------:R-:W-:Y:S01]  /*69e0*/  DADD R40, -R18, UR4 ;  /* 0x0000000412287e29 */ /* 0x000fe20008000100 */
[----:B------:R-:W-:Y:S01]  /*69f0*/  UMOV UR4, 0xb9e7b0 ;  /* 0x00b9e7b000047882 */ /* 0x000fe20000000000 */
[----:B------:R-:W-:-:S06]  /*6a00*/  UMOV UR5, 0x3c46a4cb ;  /* 0x3c46a4cb00057882 */ /* 0x000fcc0000000000 */
[----:B------:R-:W-:Y:S01]  /*6a10*/  DFMA R24, R20, R24, R40 ;  /* 0x000000181418722b */ /* 0x000fe20000000028 */
[----:B------:R-:W-:Y:S02]  /*6a20*/  VIADD R41, R17, 0x100000 ;  /* 0x0010000011297836 */ /* 0x000fe40000000000 */
[----:B------:R-:W-:-:S05]  /*6a30*/  IMAD.MOV.U32 R40, RZ, RZ, R16 ;  /* 0x000000ffff287224 */ /* 0x000fca00078e0010 */
[----:B------:R-:W-:Y:S01]  /*6a40*/  DADD R24, R24, -UR4 ;  /* 0x8000000418187e29 */ /* 0x000fe20008000000 */
[----:B------:R-:W-:Y:S01]  /*6a50*/  UMOV UR4, 0x80000000 ;  /* 0x8000000000047882 */ /* 0x000fe20000000000 */
[----:B------:R-:W-:Y:S01]  /*6a60*/  DFMA R38, R12, R40, R38 ;  /* 0x000000280c26722b */ /* 0x000fe20000000026 */
[----:B------:R-:W-:-:S05]  /*6a70*/  UMOV UR5, 0x43300000 ;  /* 0x4330000000057882 */ /* 0x000fca0000000000 */
[----:B------:R-:W-:Y:S02]  /*6a80*/  DADD R20, R18, R24 ;  /* 0x0000000012147229 */ /* 0x000fe40000000018 */
[----:B------:R-:W-:-:S06]  /*6a90*/  DFMA R38, R12, R38, R42 ;  /* 0x000000260c26722b */ /* 0x000fcc000000002a */
[----:B------:R-:W-:Y:S02]  /*6aa0*/  DMUL R22, R20, R14 ;  /* 0x0000000e14167228 */ /* 0x000fe40000000000 */
[----:B------:R-:W-:-:S06]  /*6ab0*/  DADD R18, R18, -R20 ;  /* 0x0000000012127229 */ /* 0x000fcc0000000814 */
[----:B------:R-:W-:Y:S02]  /*6ac0*/  DFMA R40, R20, R14, -R22 ;  /* 0x0000000e1428722b */ /* 0x000fe40000000816 */
[----:B------:R-:W-:-:S06]  /*6ad0*/  DADD R18, R24, R18 ;  /* 0x0000000018127229 */ /* 0x000fcc0000000012 */
[----:B------:R-:W-:-:S08]  /*6ae0*/  DFMA R38, R20, R38, R40 ;  /* 0x000000261426722b */ /* 0x000fd00000000028 */
[----:B------:R-:W-:-:S08]  /*6af0*/  DFMA R18, R18, R14, R38 ;  /* 0x0000000e1212722b */ /* 0x000fd00000000026 */
[----:B------:R-:W-:-:S08]  /*6b00*/  DADD R20, R22, R18 ;  /* 0x0000000016147229 */ /* 0x000fd00000000012 */
[--C-:B------:R-:W-:Y:S02]  /*6b10*/  DADD R14, R12, R20.reuse ;  /* 0x000000000c0e7229 */ /* 0x100fe40000000014 */
[----:B------:R-:W-:-:S06]  /*6b20*/  DADD R22, R22, -R20 ;  /* 0x0000000016167229 */ /* 0x000fcc0000000814 */
[----:B------:R-:W-:Y:S02]  /*6b30*/  DADD R12, R12, -R14 ;  /* 0x000000000c0c7229 */ /* 0x000fe4000000080e */
[----:B------:R-:W-:Y:S01]  /*6b40*/  DADD R22, R18, R22 ;  /* 0x0000000012167229 */ /* 0x000fe20000000016 */
[C---:B------:R-:W-:Y:S02]  /*6b50*/  VIADD R18, R5.reuse, 0xfffffc01 ;  /* 0xfffffc0105127836 */ /* 0x040fe40000000000 */
[----:B------:R-:W-:-:S03]  /*6b60*/  @P1 VIADD R18, R5, 0xfffffc02 ;  /* 0xfffffc0205121836 */ /* 0x000fc60000000000 */
[----:B------:R-:W-:-:S08]  /*6b70*/  DADD R12, R20, R12 ;  /* 0x00000000140c7229 */ /* 0x000fd0000000000c */
[----:B------:R-:W-:-:S08]  /*6b80*/  DADD R12, R22, R12 ;  /* 0x00000000160c7229 */ /* 0x000fd0000000000c */
[----:B------:R-:W-:Y:S01]  /*6b90*/  DADD R12, R16, R12 ;  /* 0x00000000100c7229 */ /* 0x000fe2000000000c */
[----:B------:R-:W-:Y:S01]  /*6ba0*/  LOP3.LUT R16, R18, 0x80000000, RZ, 0x3c, !PT ;  /* 0x8000000012107812 */ /* 0x000fe200078e3cff */
[----:B------:R-:W-:-:S06]  /*6bb0*/  IMAD.MOV.U32 R17, RZ, RZ, 0x43300000 ;  /* 0x43300000ff117424 */ /* 0x000fcc00078e00ff */
[----:B------:R-:W-:Y:S01]  /*6bc0*/  DADD R18, R16, -UR4 ;  /* 0x8000000410127e29 */ /* 0x000fe20008000000 */
[----:B------:R-:W-:Y:S01]  /*6bd0*/  UMOV UR4, 0xfefa39ef ;  /* 0xfefa39ef00047882 */ /* 0x000fe20000000000 */
[----:B------:R-:W-:Y:S01]  /*6be0*/  DADD R16, R14, R12 ;  /* 0x000000000e107229 */ /* 0x000fe2000000000c */
[----:B------:R-:W-:-:S07]  /*6bf0*/  UMOV UR5, 0x3fe62e42 ;  /* 0x3fe62e4200057882 */ /* 0x000fce0000000000 */
[--C-:B------:R-:W-:Y:S02]  /*6c00*/  DFMA R20, R18, UR4, R16.reuse ;  /* 0x0000000412147c2b */ /* 0x100fe40008000010 */
[----:B------:R-:W-:-:S06]  /*6c10*/  DADD R14, R14, -R16 ;  /* 0x000000000e0e7229 */ /* 0x000fcc0000000810 */
[----:B------:R-:W-:Y:S02]  /*6c20*/  DFMA R22, R18, -UR4, R20 ;  /* 0x8000000412167c2b */ /* 0x000fe40008000014 */
[----:B------:R-:W-:-:S06]  /*6c30*/  DADD R14, R12, R14 ;  /* 0x000000000c0e7229 */ /* 0x000fcc000000000e */
[----:B------:R-:W-:-:S08]  /*6c40*/  DADD R22, -R16, R22 ;  /* 0x0000000010167229 */ /* 0x000fd00000000116 */
[----:B------:R-:W-:-:S08]  /*6c50*/  DADD R14, R14, -R22 ;  /* 0x000000000e0e7229 */ /* 0x000fd00000000816 */
[----:B------:R-:W-:Y:S01]  /*6c60*/  DFMA R14, R18, UR8, R14 ;  /* 0x00000008120e7c2b */ /* 0x000fe2000800000e */
[----:B------:R-:W-:Y:S01]  /*6c70*/  UMOV UR8, 0x55555555 ;  /* 0x5555555500087882 */ /* 0x000fe20000000000 */
[----:B------:R-:W-:-:S06]  /*6c80*/  UMOV UR9, 0x3fd55555 ;  /* 0x3fd5555500097882 */ /* 0x000fcc0000000000 */
[----:B------:R-:W-:-:S08]  /*6c90*/  DADD R16, R20, R14 ;  /* 0x0000000014107229 */ /* 0x000fd0000000000e */
[----:B------:R-:W-:Y:S02]  /*6ca0*/  DADD R20, R20, -R16 ;  /* 0x0000000014147229 */ /* 0x000fe40000000810 */
[----:B------:R-:W-:-:S06]  /*6cb0*/  DMUL R12, R16, UR8 ;  /* 0x00000008100c7c28 */ /* 0x000fcc0008000000 */
[----:B------:R-:W-:Y:S02]  /*6cc0*/  DADD R18, R14, R20 ;  /* 0x000000000e127229 */ /* 0x000fe40000000014 */
[----:B------:R-:W-:-:S08]  /*6cd0*/  DFMA R16, R16, UR8, -R12 ;  /* 0x0000000810107c2b */ /* 0x000fd0000800080c */
[----:B------:R-:W-:Y:S01]  /*6ce0*/  DFMA R18, R18, UR8, R16 ;  /* 0x0000000812127c2b */ /* 0x000fe20008000010 */
[----:B------:R-:W-:Y:S01]  /*6cf0*/  IMAD.MOV.U32 R16, RZ, RZ, 0x652b82fe ;  /* 0x652b82feff107424 */ /* 0x000fe200078e00ff */
[----:B------:R-:W-:-:S06]  /*6d00*/  MOV R17, 0x3ff71547 ;  /* 0x3ff7154700117802 */ /* 0x000fcc0000000f00 */
[----:B------:R-:W-:-:S08]  /*6d10*/  DADD R14, R12, R18 ;  /* 0x000000000c0e7229 */ /* 0x000fd00000000012 */
[----:B------:R-:W-:Y:S02]  /*6d20*/  DFMA R16, R14, R16, 6.75539944105574400000e+15 ;  /* 0x433800000e10742b */ /* 0x000fe40000000010 */
[----:B------:R-:W-:Y:S01]  /*6d30*/  FSETP.GEU.AND P0, PT, |R15|, 4.1917929649353027344, PT ;  /* 0x4086232b0f00780b */ /* 0x000fe20003f0e200 */
[----:B------:R-:W-:-:S05]  /*6d40*/  DADD R12, R12, -R14 ;  /* 0x000000000c0c7229 */ /* 0x000fca000000080e */
[----:B------:R-:W-:-:S03]  /*6d50*/  DADD R20, R16, -6.75539944105574400000e+15 ;  /* 0xc338000010147429 */ /* 0x000fc60000000000 */
[----:B------:R-:W-:-:S05]  /*6d60*/  DADD R18, R18, R12 ;  /* 0x0000000012127229 */ /* 0x000fca000000000c */
[----:B------:R-:W-:Y:S01]  /*6d70*/  DFMA R22, R20, -UR4, R14 ;  /* 0x8000000414167c2b */ /* 0x000fe2000800000e */
[----:B------:R-:W-:Y:S01]  /*6d80*/  UMOV UR4, 0x3b39803f ;  /* 0x3b39803f00047882 */ /* 0x000fe20000000000 */
[----:B------:R-:W-:-:S06]  /*6d90*/  UMOV UR5, 0x3c7abc9e ;  /* 0x3c7abc9e00057882 */ /* 0x000fcc0000000000 */
[----:B------:R-:W-:Y:S01]  /*6da0*/  DFMA R20, R20, -UR4, R22 ;  /* 0x8000000414147c2b */ /* 0x000fe20008000016 */
[----:B------:R-:W-:Y:S01]  /*6db0*/  UMOV UR4, 0x69ce2bdf ;  /* 0x69ce2bdf00047882 */ /* 0x000fe20000000000 */
[----:B------:R-:W-:Y:S01]  /*6dc0*/  IMAD.MOV.U32 R22, RZ, RZ, -0x35dec16 ;  /* 0xfca213eaff167424 */ /* 0x000fe200078e00ff */
[----:B------:R-:W-:Y:S01]  /*6dd0*/  UMOV UR5, 0x3e5ade15 ;  /* 0x3e5ade1500057882 */ /* 0x000fe20000000000 */
[----:B------:R-:W-:-:S06]  /*6de0*/  IMAD.MOV.U32 R23, RZ, RZ, 0x3e928af3 ;  /* 0x3e928af3ff177424 */ /* 0x000fcc00078e00ff */
        /* <DEDUP_REMOVED lines=26> */
[----:B------:R-:W-:-:S10]  /*6f90*/  DFMA R22, R20, R22, 1 ;  /* 0x3ff000001416742b */ /* 0x000fd40000000016 */
[----:B------:R-:W-:Y:S02]  /*6fa0*/  IMAD R13, R16, 0x100000, R23 ;  /* 0x00100000100d7824 */ /* 0x000fe400078e0217 */
[----:B------:R-:W-:Y:S01]  /*6fb0*/  IMAD.MOV.U32 R12, RZ, RZ, R22 ;  /* 0x000000ffff0c7224 */ /* 0x000fe200078e0016 */
[----:B------:R-:W-:Y:S06]  /*6fc0*/  @!P0 BRA `(.L_x_96) ;  /* 0x0000000000348947 */ /* 0x000fec0003800000 */
        /* <DEDUP_REMOVED lines=10> */
[----:B------:R-:W-:Y:S01]  /*7070*/  @!P1 LEA R17, R16, 0x3ff00000, 0x14 ;  /* 0x3ff0000010119811 */ /* 0x000fe200078ea0ff */
[----:B------:R-:W-:-:S06]  /*7080*/  @!P1 IMAD.MOV.U32 R16, RZ, RZ, RZ ;  /* 0x000000ffff109224 */ /* 0x000fcc00078e00ff */
[----:B------:R-:W-:-:S11]  /*7090*/  @!P1 DMUL R12, R14, R16 ;  /* 0x000000100e0c9228 */ /* 0x000fd60000000000 */
.L_x_96:
[----:B------:R-:W-:Y:S01]  /*70a0*/  DFMA R14, R18, R12, R12 ;  /* 0x0000000c120e722b */ /* 0x000fe2000000000c */
[----:B------:R-:W-:Y:S01]  /*70b0*/  IMAD.MOV.U32 R5, RZ, RZ, 0x0 ;  /* 0x00000000ff057424 */ /* 0x000fe200078e00ff */
[----:B------:R-:W-:-:S08]  /*70c0*/  DSETP.NEU.AND P0, PT, |R12|, +INF , PT ;  /* 0x7ff000000c00742a */ /* 0x000fd00003f0d200 */
[----:B------:R-:W-:Y:S02]  /*70d0*/  FSEL R12, R12, R14, !P0 ;  /* 0x0000000e0c0c7208 */ /* 0x000fe40004000000 */
[----:B------:R-:W-:Y:S01]  /*70e0*/  FSEL R13, R13, R15, !P0 ;  /* 0x0000000f0d0d7208 */ /* 0x000fe20004000000 */
[----:B------:R-:W-:Y:S06]  /*70f0*/  RET.REL.NODEC R4 `(_Z16gga_fused_kerneliibPKdS0_S0_S0_S0_S0_S0_S0_PdS1_) ;  /* 0xffffff8c04c07950 */ /* 0x000fec0003c3ffff */
.L_x_97:
        /* <DEDUP_REMOVED lines=16> */
.L_x_108:


//--------------------- .text._Z27get_rho_sigma_kernel_planariiPKdS0_S0_S0_S0_PdS1_S1_ --------------------------
	.section	.text._Z27get_rho_sigma_kernel_planariiPKdS0_S0_S0_S0_PdS1_S1_,"ax",@progbits
	.align	128
        .global         _Z27get_rho_sigma_kernel_planariiPKdS0_S0_S0_S0_PdS1_S1_
        .type           _Z27get_rho_sigma_kernel_planariiPKdS0_S0_S0_S0_PdS1_S1_,@function
        .size           _Z27get_rho_sigma_kernel_planariiPKdS0_S0_S0_S0_PdS1_S1_,(.L_x_111 - _Z27get_rho_sigma_kernel_planariiPKdS0_S0_S0_S0_PdS1_S1_)
        .other          _Z27get_rho_sigma_kernel_planariiPKdS0_S0_S0_S0_PdS1_S1_,@"STO_CUDA_ENTRY STV_DEFAULT"
_Z27get_rho_sigma_kernel_planariiPKdS0_S0_S0_S0_PdS1_S1_:
.text._Z27get_rho_sigma_kernel_planariiPKdS0_S0_S0_S0_PdS1_S1_:
        /* <DEDUP_REMOVED lines=8> */
[----:B------:R-:W0:Y:S01]  /*0080*/  LDCU UR4, c[0x0][0x380] ;  /* 0x00007000ff0477ac */ /* 0x000e220008000800 */
[----:B------:R-:W-:Y:S02]  /*0090*/  CS2R R2, SRZ ;  /* 0x0000000000027805 */ /* 0x000fe4000001ff00 */
[----:B------:R-:W-:Y:S02]  /*00a0*/  CS2R R38, SRZ ;  /* 0x0000000000267805 */ /* 0x000fe4000001ff00 */
[----:B------:R-:W-:Y:S02]  /*00b0*/  CS2R R32, SRZ ;  /* 0x0000000000207805 */ /* 0x000fe4000001ff00 */
[----:B------:R-:W-:Y:S01]  /*00c0*/  CS2R R24, SRZ ;  /* 0x0000000000187805 */ /* 0x000fe2000001ff00 */
[----:B------:R-:W1:Y:S01]  /*00d0*/  LDCU.64 UR6, c[0x0][0x358] ;  /* 0x00006b00ff0677ac */ /* 0x000e620008000a00 */
[----:B0-----:R-:W-:-:S09]  /*00e0*/  UISETP.GE.AND UP0, UPT, UR4, 0x1, UPT ;  /* 0x000000010400788c */ /* 0x001fd2000bf06270 */
[----:B-1----:R-:W-:Y:S05]  /*00f0*/  BRA.U !UP0, `(.L_x_98) ;  /* 0x0000000d08807547 */ /* 0x002fea000b800000 */
[----:B------:R-:W0:Y:S01]  /*0100*/  LDCU.128 UR8, c[0x0][0x390] ;  /* 0x00007200ff0877ac */ /* 0x000e220008000c00 */
[----:B------:R-:W-:Y:S01]  /*0110*/  SHF.R.S32.HI R2, RZ, 0x1f, R0 ;  /* 0x0000001fff027819 */ /* 0x000fe20000011400 */
[----:B------:R-:W-:Y:S01]  /*0120*/  IMAD.MOV.U32 R45, RZ, RZ, RZ ;  /* 0x000000ffff2d7224 */ /* 0x000fe200078e00ff */
[----:B------:R-:W-:Y:S01]  /*0130*/  CS2R R24, SRZ ;  /* 0x0000000000187805 */ /* 0x000fe2000001ff00 */
[----:B------:R-:W1:Y:S01]  /*0140*/  LDCU.128 UR12, c[0x0][0x3a0] ;  /* 0x00007400ff0c77ac */ /* 0x000e620008000c00 */
[----:B------:R-:W-:Y:S01]  /*0150*/  CS2R R32, SRZ ;  /* 0x0000000000207805 */ /* 0x000fe2000001ff00 */
[----:B------:R-:W-:Y:S01]  /*0160*/  IMAD R5, R2, UR4, RZ ;  /* 0x0000000402057c24 */ /* 0x000fe2000f8e02ff */
[----:B------:R-:W-:Y:S01]  /*0170*/  CS2R R38, SRZ ;  /* 0x0000000000267805 */ /* 0x000fe2000001ff00 */
[----:B------:R-:W-:Y:S02]  /*0180*/  USHF.R.S32.HI UR5, URZ, 0x1f, UR4 ;  /* 0x0000001fff057899 */ /* 0x000fe40008011404 */
[----:B------:R-:W-:-:S04]  /*0190*/  IMAD.WIDE.U32 R2, R0, UR4, RZ ;  /* 0x0000000400027c25 */ /* 0x000fc8000f8e00ff */
[----:B------:R-:W-:Y:S02]  /*01a0*/  IMAD.SHL.U32 R14, R2, 0x8, RZ ;  /* 0x00000008020e7824 */ /* 0x000fe400078e00ff */
[----:B------:R-:W-:-:S03]  /*01b0*/  IMAD R5, R0, UR5, R5 ;  /* 0x0000000500057c24 */ /* 0x000fc6000f8e0205 */
[C---:B0-----:R-:W-:Y:S01]  /*01c0*/  IADD3 R8, P0, PT, R14.reuse, UR8, RZ ;  /* 0x000000080e087c10 */ /* 0x041fe2000ff1e0ff */
[----:B------:R-:W-:Y:S01]  /*01d0*/  IMAD.IADD R3, R3, 0x1, R5 ;  /* 0x0000000103037824 */ /* 0x000fe200078e0205 */
[C---:B------:R-:W-:Y:S02]  /*01e0*/  IADD3 R10, P1, PT, R14.reuse, UR10, RZ ;  /* 0x0000000a0e0a7c10 */ /* 0x040fe4000ff3e0ff */
[----:B-1----:R-:W-:Y:S02]  /*01f0*/  IADD3 R12, P2, PT, R14, UR12, RZ ;  /* 0x0000000c0e0c7c10 */ /* 0x002fe4000ff5e0ff */
[----:B------:R-:W-:Y:S02]  /*0200*/  SHF.L.U64.HI R2, R2, 0x3, R3 ;  /* 0x0000000302027819 */ /* 0x000fe40000010203 */
[----:B------:R-:W-:Y:S02]  /*0210*/  IADD3 R14, P3, PT, R14, UR14, RZ ;  /* 0x0000000e0e0e7c10 */ /* 0x000fe4000ff7e0ff */
[----:B------:R-:W-:-:S02]  /*0220*/  IADD3.X R9, PT, PT, R2, UR9, RZ, P0, !PT ;  /* 0x0000000902097c10 */ /* 0x000fc400087fe4ff */
[C---:B------:R-:W-:Y:S02]  /*0230*/  IADD3.X R11, PT, PT, R2.reuse, UR11, RZ, P1, !PT ;  /* 0x0000000b020b7c10 */ /* 0x040fe40008ffe4ff */
[C---:B------:R-:W-:Y:S02]  /*0240*/  IADD3.X R13, PT, PT, R2.reuse, UR13, RZ, P2, !PT ;  /* 0x0000000d020d7c10 */ /* 0x040fe400097fe4ff */
[----:B------:R-:W-:Y:S02]  /*0250*/  IADD3.X R15, PT, PT, R2, UR15, RZ, P3, !PT ;  /* 0x0000000f020f7c10 */ /* 0x000fe40009ffe4ff */
[----:B------:R-:W-:-:S07]  /*0260*/  CS2R R2, SRZ ;  /* 0x0000000000027805 */ /* 0x000fce000001ff00 */
.L_x_103:
[----:B------:R-:W0:Y:S01]  /*0270*/  LDC R44, c[0x0][0x380] ;  /* 0x0000e000ff2c7b82 */ /* 0x000e220000000800 */
[----:B-----5:R-:W-:-:S04]  /*0280*/  IMAD.WIDE.U32 R16, R45, 0x8, R8 ;  /* 0x000000082d107825 */ /* 0x020fc800078e0008 */
[C---:B------:R-:W-:Y:S02]  /*0290*/  IMAD.WIDE.U32 R18, R45.reuse, 0x8, R10 ;  /* 0x000000082d127825 */ /* 0x040fe400078e000a */
[----:B------:R-:W5:Y:S02]  /*02a0*/  LDG.E.64 R16, desc[UR6][R16.64] ;  /* 0x0000000610107981 */ /* 0x000f64000c1e1b00 */
[C---:B------:R-:W-:Y:S02]  /*02b0*/  IMAD.WIDE.U32 R20, R45.reuse, 0x8, R12 ;  /* 0x000000082d147825 */ /* 0x040fe400078e000c */
[----:B------:R-:W5:Y:S02]  /*02c0*/  LDG.E.64 R18, desc[UR6][R18.64] ;  /* 0x0000000612127981 */ /* 0x000f64000c1e1b00 */
[----:B------:R-:W-:Y:S02]  /*02d0*/  IMAD.WIDE.U32 R22, R45, 0x8, R14 ;  /* 0x000000082d167825 */ /* 0x000fe400078e000e */
[----:B------:R-:W5:Y:S04]  /*02e0*/  LDG.E.64 R20, desc[UR6][R20.64] ;  /* 0x0000000614147981 */ /* 0x000f68000c1e1b00 */
[----:B------:R-:W5:Y:S01]  /*02f0*/  LDG.E.64 R22, desc[UR6][R22.64] ;  /* 0x0000000616167981 */ /* 0x000f62000c1e1b00 */
[----:B0-----:R-:W-:Y:S01]  /*0300*/  ISETP.GE.U32.AND P0, PT, R44, 0x4, PT ;  /* 0x000000042c00780c */ /* 0x001fe20003f06070 */
[----:B------:R-:W-:-:S12]  /*0310*/  IMAD.MOV.U32 R51, RZ, RZ, RZ ;  /* 0x000000ffff337224 */ /* 0x000fd800078e00ff */
[----:B------:R-:W-:Y:S05]  /*0320*/  @!P0 BRA `(.L_x_99) ;  /* 0x0000000400b08947 */ /* 0x000fea0003800000 */
[----:B------:R-:W0:Y:S01]  /*0330*/  LDCU UR4, c[0x0][0x380] ;  /* 0x00007000ff0477ac */ /* 0x000e220008000800 */
[----:B------:R-:W1:Y:S01]  /*0340*/  LDC.64 R4, c[0x0][0x388] ;  /* 0x0000e200ff047b82 */ /* 0x000e620000000a00 */
[----:B------:R-:W-:Y:S01]  /*0350*/  SHF.R.S32.HI R6, RZ, 0x1f, R0 ;  /* 0x0000001fff067819 */ /* 0x000fe20000011400 */
[C---:B------:R-:W-:Y:S01]  /*0360*/  IMAD R29, R45.reuse, UR5, RZ ;  /* 0x000000052d1d7c24 */ /* 0x040fe2000f8e02ff */
[----:B------:R-:W2:Y:S01]  /*0370*/  LDCU.128 UR8, c[0x0][0x3a0] ;  /* 0x00007400ff0877ac */ /* 0x000ea20008000c00 */
[----:B------:R-:W3:Y:S02]  /*0380*/  LDCU.128 UR12, c[0x0][0x390] ;  /* 0x00007200ff0c77ac */ /* 0x000ee40008000c00 */
[----:B0-----:R-:W-:Y:S02]  /*0390*/  IMAD R31, R6, UR4, RZ ;  /* 0x00000004061f7c24 */ /* 0x001fe4000f8e02ff */
[----:B------:R-:W-:-:S04]  /*03a0*/  IMAD.WIDE.U32 R6, R45, R44, RZ ;  /* 0x0000002c2d067225 */ /* 0x000fc800078e00ff */
[----:B------:R-:W-:Y:S01]  /*03b0*/  IMAD.WIDE.U32 R26, R0, UR4, RZ ;  /* 0x00000004001a7c25 */ /* 0x000fe2000f8e00ff */
[----:B-1----:R-:W-:Y:S01]  /*03c0*/  LEA R4, P0, R6, R4, 0x3 ;  /* 0x0000000406047211 */ /* 0x002fe200078018ff */
[----:B------:R-:W-:Y:S02]  /*03d0*/  ULOP3.LUT UR4, UR4, 0x7ffffffc, URZ, 0xc0, !UPT ;  /* 0x7ffffffc04047892 */ /* 0x000fe4000f8ec0ff */
[----:B------:R-:W-:Y:S02]  /*03e0*/  IMAD R31, R0, UR5, R31 ;  /* 0x00000005001f7c24 */ /* 0x000fe4000f8e021f */
[----:B------:R-:W-:Y:S01]  /*03f0*/  IMAD.IADD R29, R7, 0x1, R29 ;  /* 0x00000001071d7824 */ /* 0x000fe200078e021d */
[----:B------:R-:W-:Y:S01]  /*0400*/  UIADD3 UR4, UPT, UPT, -UR4, URZ, URZ ;  /* 0x000000ff04047290 */ /* 0x000fe2000fffe1ff */
[----:B------:R-:W-:Y:S02]  /*0410*/  IMAD.IADD R31, R27, 0x1, R31 ;  /* 0x000000011b1f7824 */ /* 0x000fe400078e021f */
[----:B------:R-:W-:Y:S01]  /*0420*/  IMAD.SHL.U32 R7, R26, 0x8, RZ ;  /* 0x000000081a077824 */ /* 0x000fe200078e00ff */
[----:B------:R-:W-:-:S02]  /*0430*/  LEA.HI.X R29, R6, R5, R29, 0x3, P0 ;  /* 0x00000005061d7211 */ /* 0x000fc400000f1c1d */
[----:B------:R-:W-:Y:S02]  /*0440*/  SHF.L.U64.HI R31, R26, 0x3, R31 ;  /* 0x000000031a1f7819 */ /* 0x000fe4000001021f */
[----:B------:R-:W-:Y:S02]  /*0450*/  IADD3 R7, P3, PT, R7, 0x10, RZ ;  /* 0x0000001007077810 */ /* 0x000fe40007f7e0ff */
[----:B------:R-:W-:Y:S02]  /*0460*/  IADD3 R28, P0, PT, R4, 0x10, RZ ;  /* 0x00000010041c7810 */ /* 0x000fe40007f1e0ff */
[C---:B--2---:R-:W-:Y:S01]  /*0470*/  IADD3 R36, P2, PT, R7.reuse, UR8, RZ ;  /* 0x0000000807247c10 */ /* 0x044fe2000ff5e0ff */
[----:B------:R-:W-:Y:S01]  /*0480*/  IMAD.X R5, RZ, RZ, R31, P3 ;  /* 0x000000ffff057224 */ /* 0x000fe200018e061f */
[C---:B------:R-:W-:Y:S01]  /*0490*/  IADD3 R30, P1, PT, R7.reuse, UR10, RZ ;  /* 0x0000000a071e7c10 */ /* 0x040fe2000ff3e0ff */
[----:B------:R-:W-:Y:S01]  /*04a0*/  IMAD.X R29, RZ, RZ, R29, P0 ;  /* 0x000000ffff1d7224 */ /* 0x000fe200000e061d */
[----:B---3--:R-:W-:-:S02]  /*04b0*/  IADD3 R6, P3, PT, R7, UR12, RZ ;  /* 0x0000000c07067c10 */ /* 0x008fc4000ff7e0ff */
[----:B------:R-:W-:Y:S02]  /*04c0*/  IADD3 R4, P4, PT, R7, UR14, RZ ;  /* 0x0000000e07047c10 */ /* 0x000fe4000ff9e0ff */
[C---:B------:R-:W-:Y:S02]  /*04d0*/  IADD3.X R37, PT, PT, R5.reuse, UR9, RZ, P2, !PT ;  /* 0x0000000905257c10 */ /* 0x040fe400097fe4ff */
[C---:B------:R-:W-:Y:S02]  /*04e0*/  IADD3.X R31, PT, PT, R5.reuse, UR11, RZ, P1, !PT ;  /* 0x0000000b051f7c10 */ /* 0x040fe40008ffe4ff */
[C---:B------:R-:W-:Y:S02]  /*04f0*/  IADD3.X R7, PT, PT, R5.reuse, UR13, RZ, P3, !PT ;  /* 0x0000000d05077c10 */ /* 0x040fe40009ffe4ff */
[----:B------:R-:W-:-:S07]  /*0500*/  IADD3.X R5, PT, PT, R5, UR15, RZ, P4, !PT ;  /* 0x0000000f05057c10 */ /* 0x000fce000a7fe4ff */
.L_x_100:
[----:B------:R-:W2:Y:S04]  /*0510*/  LDG.E.64 R42, desc[UR6][R4.64+-0x10] ;  /* 0xfffff006042a7981 */ /* 0x000ea8000c1e1b00 */
[----:B------:R-:W3:Y:S04]  /*0520*/  LDG.E.64 R40, desc[UR6][R36.64+-0x10] ;  /* 0xfffff00624287981 */ /* 0x000ee8000c1e1b00 */
[----:B------:R-:W4:Y:S04]  /*0530*/  LDG.E.64 R26, desc[UR6][R30.64+-0x10] ;  /* 0xfffff0061e1a7981 */ /* 0x000f28000c1e1b00 */
[----:B------:R-:W4:Y:S04]  /*0540*/  LDG.E.64 R34, desc[UR6][R6.64+-0x10] ;  /* 0xfffff00606227981 */ /* 0x000f28000c1e1b00 */
[----:B------:R-:W4:Y:S04]  /*0550*/  LDG.E.64 R48, desc[UR6][R28.64+-0x10] ;  /* 0xfffff0061c307981 */ /* 0x000f28000c1e1b00 */
[----:B------:R-:W4:Y:S01]  /*0560*/  LDG.E.64 R46, desc[UR6][R36.64+-0x8] ;  /* 0xfffff806242e7981 */ /* 0x000f22000c1e1b00 */
[----:B--2--5:R-:W-:-:S02]  /*0570*/  DMUL R42, R16, R42 ;  /* 0x0000002a102a7228 */ /* 0x024fc40000000000 */
[C---:B---3--:R-:W-:Y:S02]  /*0580*/  DMUL R40, R16.reuse, R40 ;  /* 0x0000002810287228 */ /* 0x048fe40000000000 */
[----:B----4-:R-:W-:-:S04]  /*0590*/  DMUL R26, R16, R26 ;  /* 0x0000001a101a7228 */ /* 0x010fc80000000000 */
[-C--:B------:R-:W-:Y:S02]  /*05a0*/  DFMA R42, R18, R34.reuse, R42 ;  /* 0x00000022122a722b */ /* 0x080fe4000000002a */
[-C--:B------:R-:W-:Y:S02]  /*05b0*/  DFMA R40, R20, R34.reuse, R40 ;  /* 0x000000221428722b */ /* 0x080fe40000000028 */
[----:B------:R-:W-:-:S04]  /*05c0*/  DFMA R26, R22, R34, R26 ;  /* 0x00000022161a722b */ /* 0x000fc8000000001a */
[C---:B------:R-:W-:Y:S02]  /*05d0*/  DFMA R38, R48.reuse, R42, R38 ;  /* 0x0000002a3026722b */ /* 0x040fe40000000026 */
[----:B------:R-:W2:Y:S01]  /*05e0*/  LDG.E.64 R42, desc[UR6][R4.64+-0x8] ;  /* 0xfffff806042a7981 */ /* 0x000ea2000c1e1b00 */
[C---:B------:R-:W-:Y:S02]  /*05f0*/  DFMA R32, R48.reuse, R40, R32 ;  /* 0x000000283020722b */ /* 0x040fe40000000020 */
[C---:B------:R-:W-:Y:S01]  /*0600*/  DFMA R24, R48.reuse, R26, R24 ;  /* 0x0000001a3018722b */ /* 0x040fe20000000018 */
[----:B------:R-:W3:Y:S04]  /*0610*/  LDG.E.64 R40, desc[UR6][R30.64+-0x8] ;  /* 0xfffff8061e287981 */ /* 0x000ee8000c1e1b00 */
[----:B------:R-:W4:Y:S01]  /*0620*/  LDG.E.64 R26, desc[UR6][R6.64+-0x8] ;  /* 0xfffff806061a7981 */ /* 0x000f22000c1e1b00 */
[----:B------:R-:W-:-:S03]  /*0630*/  DMUL R48, R48, R34 ;  /* 0x0000002230307228 */ /* 0x000fc60000000000 */
[----:B------:R-:W4:Y:S01]  /*0640*/  LDG.E.64 R34, desc[UR6][R28.64+-0x8] ;  /* 0xfffff8061c227981 */ /* 0x000f22000c1e1b00 */
[----:B------:R-:W-:-:S04]  /*0650*/  DMUL R46, R16, R46 ;  /* 0x0000002e102e7228 */ /* 0x000fc80000000000 */
[C---:B------:R-:W-:Y:S02]  /*0660*/  DFMA R2, R16.reuse, R48, R2 ;  /* 0x000000301002722b */ /* 0x040fe40000000002 */
[C---:B--2---:R-:W-:Y:S02]  /*0670*/  DMUL R42, R16.reuse, R42 ;  /* 0x0000002a102a7228 */ /* 0x044fe40000000000 */
[----:B---3--:R-:W-:Y:S02]  /*0680*/  DMUL R40, R16, R40 ;  /* 0x0000002810287228 */ /* 0x008fe40000000000 */
[----:B----4-:R-:W-:-:S04]  /*0690*/  DFMA R46, R20, R26, R46 ;  /* 0x0000001a142e722b */ /* 0x010fc8000000002e */
[-C--:B------:R-:W-:Y:S02]  /*06a0*/  DFMA R42, R18, R26.reuse, R42 ;  /* 0x0000001a122a722b */ /* 0x080fe4000000002a */
[----:B------:R-:W-:Y:S02]  /*06b0*/  DFMA R40, R22, R26, R40 ;  /* 0x0000001a1628722b */ /* 0x000fe40000000028 */
[----:B------:R-:W-:-:S04]  /*06c0*/  DFMA R32, R34, R46, R32 ;  /* 0x0000002e2220722b */ /* 0x000fc80000000020 */
[C---:B------:R-:W-:Y:S01]  /*06d0*/  DFMA R38, R34.reuse, R42, R38 ;  /* 0x0000002a2226722b */ /* 0x040fe20000000026 */
[----:B------:R-:W2:Y:S04]  /*06e0*/  LDG.E.64 R46, desc[UR6][R36.64] ;  /* 0x00000006242e7981 */ /* 0x000ea8000c1e1b00 */
[----:B------:R-:W3:Y:S01]  /*06f0*/  LDG.E.64 R42, desc[UR6][R4.64] ;  /* 0x00000006042a7981 */ /* 0x000ee2000c1e1b00 */
[C---:B------:R-:W-:Y:S02]  /*0700*/  DFMA R24, R34.reuse, R40, R24 ;  /* 0x000000282218722b */ /* 0x040fe40000000018 */
[----:B------:R-:W-:Y:S01]  /*0710*/  DMUL R48, R34, R26 ;  /* 0x0000001a22307228 */ /* 0x000fe20000000000 */
[----:B------:R-:W4:Y:S04]  /*0720*/  LDG.E.64 R40, desc[UR6][R6.64] ;  /* 0x0000000606287981 */ /* 0x000f28000c1e1b00 */
[----:B------:R-:W4:Y:S04]  /*0730*/  LDG.E.64 R34, desc[UR6][R30.64] ;  /* 0x000000061e227981 */ /* 0x000f28000c1e1b00 */
[----:B------:R-:W4:Y:S01]  /*0740*/  LDG.E.64 R26, desc[UR6][R28.64] ;  /* 0x000000061c1a7981 */ /* 0x000f22000c1e1b00 */
[----:B------:R-:W-:-:S02]  /*0750*/  DFMA R2, R16, R48, R2 ;  /* 0x000000301002722b */ /* 0x000fc40000000002 */
[C---:B--2---:R-:W-:Y:S02]  /*0760*/  DMUL R46, R16.reuse, R46 ;  /* 0x0000002e102e7228 */ /* 0x044fe40000000000 */
[----:B---3--:R-:W-:-:S06]  /*0770*/  DMUL R42, R16, R42 ;  /* 0x0000002a102a7228 */ /* 0x008fcc0000000000 */
[-C--:B----4-:R-:W-:Y:S02]  /*0780*/  DFMA R46, R20, R40.reuse, R46 ;  /* 0x00000028142e722b */ /* 0x090fe4000000002e */
[----:B------:R-:W-:Y:S02]  /*0790*/  DFMA R42, R18, R40, R42 ;  /* 0x00000028122a722b */ /* 0x000fe4000000002a */
[----:B------:R-:W-:-:S04]  /*07a0*/  DMUL R34, R16, R34 ;  /* 0x0000002210227228 */ /* 0x000fc80000000000 */
[C---:B------:R-:W-:Y:S02]  /*07b0*/  DFMA R32, R26.reuse, R46, R32 ;  /* 0x0000002e1a20722b */ /* 0x040fe40000000020 */
[----:B------:R-:W-:Y:S02]  /*07c0*/  DFMA R42, R26, R42, R38 ;  /* 0x0000002a1a2a722b */ /* 0x000fe40000000026 */
[-C--:B------:R-:W-:Y:S01]  /*07d0*/  DFMA R46, R22, R40.reuse, R34 ;  /* 0x00000028162e722b */ /* 0x080fe20000000022 */
[----:B------:R-:W2:Y:S01]  /*07e0*/  LDG.E.64 R38, desc[UR6][R4.64+0x8] ;  /* 0x0000080604267981 */ /* 0x000ea2000c1e1b00 */
[----:B------:R-:W-:-:S03]  /*07f0*/  DMUL R48, R26, R40 ;  /* 0x000000281a307228 */ /* 0x000fc60000000000 */
[----:B------:R-:W3:Y:S03]  /*0800*/  LDG.E.64 R34, desc[UR6][R6.64+0x8] ;  /* 0x0000080606227981 */ /* 0x000ee6000c1e1b00 */
[----:B------:R-:W-:Y:S01]  /*0810*/  DFMA R24, R26, R46, R24 ;  /* 0x0000002e1a18722b */ /* 0x000fe20000000018 */
[----:B------:R-:W4:Y:S04]  /*0820*/  LDG.E.64 R40, desc[UR6][R36.64+0x8] ;  /* 0x0000080624287981 */ /* 0x000f28000c1e1b00 */
[----:B------:R-:W4:Y:S04]  /*0830*/  LDG.E.64 R46, desc[UR6][R30.64+0x8] ;  /* 0x000008061e2e7981 */ /* 0x000f28000c1e1b00 */
[----:B------:R0:W4:Y:S01]  /*0840*/  LDG.E.64 R26, desc[UR6][R28.64+0x8] ;  /* 0x000008061c1a7981 */ /* 0x000122000c1e1b00 */
[----:B------:R-:W-:Y:S01]  /*0850*/  UIADD3 UR4, UPT, UPT, UR4, 0x4, URZ ;  /* 0x0000000404047890 */ /* 0x000fe2000fffe0ff */
[----:B------:R-:W-:-:S03]  /*0860*/  DFMA R2, R16, R48, R2 ;  /* 0x000000301002722b */ /* 0x000fc60000000002 */
[----:B------:R-:W-:Y:S01]  /*0870*/  UISETP.NE.AND UP0, UPT, UR4, URZ, UPT ;  /* 0x000000ff0400728c */ /* 0x000fe2000bf05270 */
[----:B0-----:R-:W-:Y:S02]  /*0880*/  IADD3 R28, P0, PT, R28, 0x20, RZ ;  /* 0x000000201c1c7810 */ /* 0x001fe40007f1e0ff */
[----:B------:R-:W-:Y:S02]  /*0890*/  IADD3 R4, P1, PT, R4, 0x20, RZ ;  /* 0x0000002004047810 */ /* 0x000fe40007f3e0ff */
[----:B------:R-:W-:Y:S01]  /*08a0*/  IADD3 R30, P2, PT, R30, 0x20, RZ ;  /* 0x000000201e1e7810 */ /* 0x000fe20007f5e0ff */
[----:B------:R-:W-:Y:S01]  /*08b0*/  IMAD.X R29, RZ, RZ, R29, P0 ;  /* 0x000000ffff1d7224 */ /* 0x000fe200000e061d */
[----:B------:R-:W-:Y:S02]  /*08c0*/  IADD3 R6, P0, PT, R6, 0x20, RZ ;  /* 0x0000002006067810 */ /* 0x000fe40007f1e0ff */
[----:B------:R-:W-:Y:S01]  /*08d0*/  IADD3 R36, P3, PT, R36, 0x20, RZ ;  /* 0x0000002024247810 */ /* 0x000fe20007f7e0ff */
[----:B------:R-:W-:-:S02]  /*08e0*/  IMAD.X R5, RZ, RZ, R5, P1 ;  /* 0x000000ffff057224 */ /* 0x000fc400008e0605 */
[----:B------:R-:W-:Y:S02]  /*08f0*/  IMAD.X R7, RZ, RZ, R7, P0 ;  /* 0x000000ffff077224 */ /* 0x000fe400000e0607 */
[----:B------:R-:W-:Y:S02]  /*0900*/  IMAD.X R31, RZ, RZ, R31, P2 ;  /* 0x000000ffff1f7224 */ /* 0x000fe400010e061f */
[----:B------:R-:W-:Y:S01]  /*0910*/  IMAD.X R37, RZ, RZ, R37, P3 ;  /* 0x000000ffff257224 */ /* 0x000fe200018e0625 */
[----:B--2---:R-:W-:-:S08]  /*0920*/  DMUL R38, R16, R38 ;  /* 0x0000002610267228 */ /* 0x004fd00000000000 */
[----:B---3--:R-:W-:Y:S02]  /*0930*/  DFMA R38, R18, R34, R38 ;  /* 0x000000221226722b */ /* 0x008fe40000000026 */
[C---:B----4-:R-:W-:Y:S02]  /*0940*/  DMUL R40, R16.reuse, R40 ;  /* 0x0000002810287228 */ /* 0x050fe40000000000 */
[----:B------:R-:W-:-:S04]  /*0950*/  DMUL R46, R16, R46 ;  /* 0x0000002e102e7228 */ /* 0x000fc80000000000 */
[C---:B------:R-:W-:Y:S02]  /*0960*/  DFMA R38, R26.reuse, R38, R42 ;  /* 0x000000261a26722b */ /* 0x040fe4000000002a */
[-C--:B------:R-:W-:Y:S02]  /*0970*/  DMUL R42, R26, R34.reuse ;  /* 0x000000221a2a7228 */ /* 0x080fe40000000000 */
[-C--:B------:R-:W-:Y:S02]  /*0980*/  DFMA R40, R20, R34.reuse, R40 ;  /* 0x000000221428722b */ /* 0x080fe40000000028 */
[----:B------:R-:W-:-:S04]  /*0990*/  DFMA R46, R22, R34, R46 ;  /* 0x00000022162e722b */ /* 0x000fc8000000002e */
[----:B------:R-:W-:Y:S02]  /*09a0*/  DFMA R2, R16, R42, R2 ;  /* 0x0000002a1002722b */ /* 0x000fe40000000002 */
[C---:B------:R-:W-:Y:S02]  /*09b0*/  DFMA R32, R26.reuse, R40, R32 ;  /* 0x000000281a20722b */ /* 0x040fe40000000020 */
[----:B------:R-:W-:Y:S01]  /*09c0*/  DFMA R24, R26, R46, R24 ;  /* 0x0000002e1a18722b */ /* 0x000fe20000000018 */
[----:B------:R-:W-:Y:S10]  /*09d0*/  BRA.U UP0, `(.L_x_100) ;  /* 0xfffffff900cc7547 */ /* 0x000ff4000b83ffff */
[----:B------:R-:W-:-:S07]  /*09e0*/  LOP3.LUT R51, R44, 0x7ffffffc, RZ, 0xc0, !PT ;  /* 0x7ffffffc2c337812 */ /* 0x000fce00078ec0ff */
.L_x_99:
[----:B------:R-:W-:-:S13]  /*09f0*/  LOP3.LUT P0, R4, R44, 0x3, RZ, 0xc0, !PT ;  /* 0x000000032c047812 */ /* 0x000fda000780c0ff */
[----:B------:R-:W-:Y:S05]  /*0a00*/  @!P0 BRA `(.L_x_101) ;  /* 0x0000000400308947 */ /* 0x000fea0003800000 */
[----:B------:R-:W-:Y:S02]  /*0a10*/  ISETP.NE.AND P0, PT, R4, 0x1, PT ;  /* 0x000000010400780c */ /* 0x000fe40003f05270 */
[----:B------:R-:W-:-:S04]  /*0a20*/  LOP3.LUT R5, R44, 0x1, RZ, 0xc0, !PT ;  /* 0x000000012c057812 */ /* 0x000fc800078ec0ff */
[----:B------:R-:W-:-:S07]  /*0a30*/  ISETP.NE.U32.AND P1, PT, R5, 0x1, PT ;  /* 0x000000010500780c */ /* 0x000fce0003f25070 */
[----:B------:R-:W-:Y:S06]  /*0a40*/  @!P0 BRA `(.L_x_102) ;  /* 0x0000000000b08947 */ /* 0x000fec0003800000 */
[----:B------:R-:W0:Y:S01]  /*0a50*/  LDC.64 R46, c[0x0][0x388] ;  /* 0x0000e200ff2e7b82 */ /* 0x000e220000000a00 */
[----:B------:R-:W-:Y:S02]  /*0a60*/  IMAD.MOV.U32 R4, RZ, RZ, R51 ;  /* 0x000000ffff047224 */ /* 0x000fe400078e0033 */
[----:B------:R-:W-:Y:S02]  /*0a70*/  IMAD.MOV.U32 R5, RZ, RZ, RZ ;  /* 0x000000ffff057224 */ /* 0x000fe400078e00ff */
[----:B------:R-:W-:-:S04]  /*0a80*/  IMAD.WIDE.U32 R34, R51, 0x8, R10 ;  /* 0x0000000833227825 */ /* 0x000fc800078e000a */
[----:B------:R-:W-:Y:S01]  /*0a90*/  IMAD.WIDE.U32 R4, R45, R44, R4 ;  /* 0x0000002c2d047225 */ /* 0x000fe200078e0004 */
[----:B------:R-:W2:Y:S03]  /*0aa0*/  LDG.E.64 R26, desc[UR6][R34.64] ;  /* 0x00000006221a7981 */ /* 0x000ea6000c1e1b00 */
[----:B------:R-:W-:-:S04]  /*0ab0*/  IMAD.WIDE.U32 R36, R51, 0x8, R12 ;  /* 0x0000000833247825 */ /* 0x000fc800078e000c */
[----:B------:R-:W-:Y:S01]  /*0ac0*/  IMAD.WIDE.U32 R52, R51, 0x8, R14 ;  /* 0x0000000833347825 */ /* 0x000fe200078e000e */
[----:B------:R-:W3:Y:S03]  /*0ad0*/  LDG.E.64 R28, desc[UR6][R36.64] ;  /* 0x00000006241c7981 */ /* 0x000ee6000c1e1b00 */
[----:B------:R-:W-:Y:S01]  /*0ae0*/  IMAD R5, R45, UR5, R5 ;  /* 0x000000052d057c24 */ /* 0x000fe2000f8e0205 */
[----:B------:R-:W4:Y:S01]  /*0af0*/  LDG.E.64 R30, desc[UR6][R52.64] ;  /* 0x00000006341e7981 */ /* 0x000f22000c1e1b00 */
[----:B------:R-:W-:Y:S01]  /*0b00*/  IMAD.WIDE.U32 R42, R51, 0x8, R8 ;  /* 0x00000008332a7825 */ /* 0x000fe200078e0008 */
[C---:B0-----:R-:W-:Y:S02]  /*0b10*/  LEA R46, P0, R4.reuse, R46, 0x3 ;  /* 0x0000002e042e7211 */ /* 0x041fe400078018ff */
[----:B------:R-:W4:Y:S02]  /*0b20*/  LDG.E.64 R34, desc[UR6][R34.64+0x8] ;  /* 0x0000080622227981 */ /* 0x000f24000c1e1b00 */
[----:B------:R-:W-:-:S02]  /*0b30*/  LEA.HI.X R47, R4, R47, R5, 0x3, P0 ;  /* 0x0000002f042f7211 */ /* 0x000fc400000f1c05 */
[----:B------:R-:W4:Y:S04]  /*0b40*/  LDG.E.64 R4, desc[UR6][R42.64] ;  /* 0x000000062a047981 */ /* 0x000f28000c1e1b00 */
[----:B------:R-:W4:Y:S04]  /*0b50*/  LDG.E.64 R6, desc[UR6][R46.64] ;  /* 0x000000062e067981 */ /* 0x000f28000c1e1b00 */
[----:B------:R-:W4:Y:S04]  /*0b60*/  LDG.E.64 R36, desc[UR6][R36.64+0x8] ;  /* 0x0000080624247981 */ /* 0x000f28000c1e1b00 */
[----:B------:R-:W4:Y:S04]  /*0b70*/  LDG.E.64 R40, desc[UR6][R52.64+0x8] ;  /* 0x0000080634287981 */ /* 0x000f28000c1e1b00 */
[----:B------:R-:W4:Y:S04]  /*0b80*/  LDG.E.64 R42, desc[UR6][R42.64+0x8] ;  /* 0x000008062a2a7981 */ /* 0x000f28000c1e1b00 */
[----:B------:R-:W4:Y:S01]  /*0b90*/  LDG.E.64 R46, desc[UR6][R46.64+0x8] ;  /* 0x000008062e2e7981 */ /* 0x000f22000c1e1b00 */
[----:B------:R-:W-:Y:S01]  /*0ba0*/  VIADD R51, R51, 0x2 ;  /* 0x0000000233337836 */ /* 0x000fe20000000000 */
[----:B--2--5:R-:W-:-:S02]  /*0bb0*/  DMUL R26, R16, R26 ;  /* 0x0000001a101a7228 */ /* 0x024fc40000000000 */
[C---:B---3--:R-:W-:Y:S02]  /*0bc0*/  DMUL R28, R16.reuse, R28 ;  /* 0x0000001c101c7228 */ /* 0x048fe40000000000 */
[C---:B----4-:R-:W-:Y:S02]  /*0bd0*/  DMUL R30, R16.reuse, R30 ;  /* 0x0000001e101e7228 */ /* 0x050fe40000000000 */
[----:B------:R-:W-:Y:S02]  /*0be0*/  DMUL R34, R16, R34 ;  /* 0x0000002210227228 */ /* 0x000fe40000000000 */
[-C--:B------:R-:W-:Y:S02]  /*0bf0*/  DFMA R26, R18, R4.reuse, R26 ;  /* 0x00000004121a722b */ /* 0x080fe4000000001a */
[-C--:B------:R-:W-:Y:S02]  /*0c00*/  DFMA R28, R20, R4.reuse, R28 ;  /* 0x00000004141c722b */ /* 0x080fe4000000001c */
[----:B------:R-:W-:-:S02]  /*0c10*/  DMUL R48, R6, R4 ;  /* 0x0000000406307228 */ /* 0x000fc40000000000 */
[----:B------:R-:W-:Y:S02]  /*0c20*/  DFMA R30, R22, R4, R30 ;  /* 0x00000004161e722b */ /* 0x000fe4000000001e */
[C---:B------:R-:W-:Y:S02]  /*0c30*/  DMUL R36, R16.reuse, R36 ;  /* 0x0000002410247228 */ /* 0x040fe40000000000 */
[C---:B------:R-:W-:Y:S02]  /*0c40*/  DMUL R40, R16.reuse, R40 ;  /* 0x0000002810287228 */ /* 0x040fe40000000000 */
[----:B------:R-:W-:Y:S02]  /*0c50*/  DFMA R2, R16, R48, R2 ;  /* 0x000000301002722b */ /* 0x000fe40000000002 */
[C---:B------:R-:W-:Y:S02]  /*0c60*/  DFMA R26, R6.reuse, R26, R38 ;  /* 0x0000001a061a722b */ /* 0x040fe40000000026 */
[----:B------:R-:W-:-:S02]  /*0c70*/  DFMA R28, R6, R28, R32 ;  /* 0x0000001c061c722b */ /* 0x000fc40000000020 */
[----:B------:R-:W-:Y:S02]  /*0c80*/  DFMA R24, R6, R30, R24 ;  /* 0x0000001e0618722b */ /* 0x000fe40000000018 */
[-C--:B------:R-:W-:Y:S02]  /*0c90*/  DFMA R34, R18, R42.reuse, R34 ;  /* 0x0000002a1222722b */ /* 0x080fe40000000022 */
[-C--:B------:R-:W-:Y:S02]  /*0ca0*/  DMUL R4, R46, R42.reuse ;  /* 0x0000002a2e047228 */ /* 0x080fe40000000000 */
[-C--:B------:R-:W-:Y:S02]  /*0cb0*/  DFMA R36, R20, R42.reuse, R36 ;  /* 0x0000002a1424722b */ /* 0x080fe40000000024 */
[----:B------:R-:W-:Y:S02]  /*0cc0*/  DFMA R40, R22, R42, R40 ;  /* 0x0000002a1628722b */ /* 0x000fe40000000028 */
[----:B------:R-:W-:-:S02]  /*0cd0*/  DFMA R38, R46, R34, R26 ;  /* 0x000000222e26722b */ /* 0x000fc4000000001a */
[----:B------:R-:W-:Y:S02]  /*0ce0*/  DFMA R2, R16, R4, R2 ;  /* 0x000000041002722b */ /* 0x000fe40000000002 */
[C---:B------:R-:W-:Y:S02]  /*0cf0*/  DFMA R32, R46.reuse, R36, R28 ;  /* 0x000000242e20722b */ /* 0x040fe4000000001c */
[----:B------:R-:W-:-:S11]  /*0d00*/  DFMA R24, R46, R40, R24 ;  /* 0x000000282e18722b */ /* 0x000fd60000000018 */
.L_x_102:
[----:B------:R-:W-:Y:S05]  /*0d10*/  @P1 BRA `(.L_x_101) ;  /* 0x00000000006c1947 */ /* 0x000fea0003800000 */
[----:B------:R-:W0:Y:S01]  /*0d20*/  LDC.64 R6, c[0x0][0x388] ;  /* 0x0000e200ff067b82 */ /* 0x000e220000000a00 */
[----:B------:R-:W-:Y:S02]  /*0d30*/  IMAD.MOV.U32 R4, RZ, RZ, R51 ;  /* 0x000000ffff047224 */ /* 0x000fe400078e0033 */
[----:B------:R-:W-:Y:S02]  /*0d40*/  IMAD.MOV.U32 R5, RZ, RZ, RZ ;  /* 0x000000ffff057224 */ /* 0x000fe400078e00ff */
[----:B------:R-:W-:-:S04]  /*0d50*/  IMAD.WIDE.U32 R26, R51, 0x8, R10 ;  /* 0x00000008331a7825 */ /* 0x000fc800078e000a */
[----:B------:R-:W-:Y:S02]  /*0d60*/  IMAD.WIDE.U32 R4, R45, R44, R4 ;  /* 0x0000002c2d047225 */ /* 0x000fe400078e0004 */
[----:B------:R-:W2:Y:S02]  /*0d70*/  LDG.E.64 R26, desc[UR6][R26.64] ;  /* 0x000000061a1a7981 */ /* 0x000ea4000c1e1b00 */
[----:B------:R-:W-:-:S04]  /*0d80*/  IMAD.WIDE.U32 R28, R51, 0x8, R12 ;  /* 0x00000008331c7825 */ /* 0x000fc800078e000c */
[----:B------:R-:W-:Y:S02]  /*0d90*/  IMAD.WIDE.U32 R36, R51, 0x8, R14 ;  /* 0x0000000833247825 */ /* 0x000fe400078e000e */
[----:B------:R-:W3:Y:S02]  /*0da0*/  LDG.E.64 R28, desc[UR6][R28.64] ;  /* 0x000000061c1c7981 */ /* 0x000ee4000c1e1b00 */
[----:B------:R-:W-:Y:S02]  /*0db0*/  IMAD R5, R45, UR5, R5 ;  /* 0x000000052d057c24 */ /* 0x000fe4000f8e0205 */
[----:B------:R-:W4:Y:S01]  /*0dc0*/  LDG.E.64 R36, desc[UR6][R36.64] ;  /* 0x0000000624247981 */ /* 0x000f22000c1e1b00 */
[----:B0-----:R-:W-:-:S04]  /*0dd0*/  LEA R6, P0, R4, R6, 0x3 ;  /* 0x0000000604067211 */ /* 0x001fc800078018ff */
[----:B------:R-:W-:Y:S01]  /*0de0*/  LEA.HI.X R7, R4, R7, R5, 0x3, P0 ;  /* 0x0000000704077211 */ /* 0x000fe200000f1c05 */
[----:B------:R-:W-:-:S05]  /*0df0*/  IMAD.WIDE.U32 R4, R51, 0x8, R8 ;  /* 0x0000000833047825 */ /* 0x000fca00078e0008 */
[----:B------:R-:W4:Y:S04]  /*0e00*/  LDG.E.64 R6, desc[UR6][R6.64] ;  /* 0x0000000606067981 */ /* 0x000f28000c1e1b00 */
[----:B------:R-:W4:Y:S01]  /*0e10*/  LDG.E.64 R4, desc[UR6][R4.64] ;  /* 0x0000000604047981 */ /* 0x000f22000c1e1b00 */
[C---:B--2--5:R-:W-:Y:S02]  /*0e20*/  DMUL R30, R16.reuse, R26 ;  /* 0x0000001a101e7228 */ /* 0x064fe40000000000 */
[C---:B---3--:R-:W-:Y:S02]  /*0e30*/  DMUL R34, R16.reuse, R28 ;  /* 0x0000001c10227228 */ /* 0x048fe40000000000 */
[----:B----4-:R-:W-:-:S04]  /*0e40*/  DMUL R40, R16, R36 ;  /* 0x0000002410287228 */ /* 0x010fc80000000000 */
[-C--:B------:R-:W-:Y:S02]  /*0e50*/  DFMA R30, R18, R4.reuse, R30 ;  /* 0x00000004121e722b */ /* 0x080fe4000000001e */
[-C--:B------:R-:W-:Y:S02]  /*0e60*/  DFMA R34, R20, R4.reuse, R34 ;  /* 0x000000041422722b */ /* 0x080fe40000000022 */
[-C--:B------:R-:W-:Y:S02]  /*0e70*/  DMUL R18, R6, R4.reuse ;  /* 0x0000000406127228 */ /* 0x080fe40000000000 */
[----:B------:R-:W-:Y:S02]  /*0e80*/  DFMA R40, R22, R4, R40 ;  /* 0x000000041628722b */ /* 0x000fe40000000028 */
[C---:B------:R-:W-:Y:S02]  /*0e90*/  DFMA R38, R6.reuse, R30, R38 ;  /* 0x0000001e0626722b */ /* 0x040fe40000000026 */
[----:B------:R-:W-:-:S02]  /*0ea0*/  DFMA R32, R6, R34, R32 ;  /* 0x000000220620722b */ /* 0x000fc40000000020 */
[----:B------:R-:W-:Y:S02]  /*0eb0*/  DFMA R2, R16, R18, R2 ;  /* 0x000000121002722b */ /* 0x000fe40000000002 */
[----:B------:R-:W-:-:S11]  /*0ec0*/  DFMA R24, R6, R40, R24 ;  /* 0x000000280618722b */ /* 0x000fd60000000018 */
.L_x_101:
[----:B------:R-:W-:-:S05]  /*0ed0*/  VIADD R45, R45, 0x1 ;  /* 0x000000012d2d7836 */ /* 0x000fca0000000000 */
[----:B------:R-:W-:-:S13]  /*0ee0*/  ISETP.NE.AND P0, PT, R45, R44, PT ;  /* 0x0000002c2d00720c */ /* 0x000fda0003f05270 */
[----:B------:R-:W-:Y:S05]  /*0ef0*/  @P0 BRA `(.L_x_103) ;  /* 0xfffffff000dc0947 */ /* 0x000fea000383ffff */
.L_x_98:
[----:B------:R-:W0:Y:S01]  /*0f00*/  LDCU.64 UR4, c[0x0][0x3c0] ;  /* 0x00007800ff0477ac */ /* 0x000e220008000a00 */
[----:B------:R-:W1:Y:S01]  /*0f10*/  LDC.64 R8, c[0x0][0x3b0] ;  /* 0x0000ec00ff087b82 */ /* 0x000e620000000a00 */
[----:B------:R-:W-:-:S07]  /*0f20*/  DMUL R4, R32, R32 ;  /* 0x0000002020047228 */ /* 0x000fce0000000000 */
[----:B------:R-:W2:Y:S01]  /*0f30*/  LDC.64 R10, c[0x0][0x3b8] ;  /* 0x0000ee00ff0a7b82 */ /* 0x000ea20000000a00 */
[----:B------:R-:W-:Y:S01]  /*0f40*/  DFMA R4, R38, R38, R4 ;  /* 0x000000262604722b */ /* 0x000fe20000000004 */
[----:B0-----:R-:W-:-:S07]  /*0f50*/  ISETP.NE.U32.AND P0, PT, RZ, UR4, PT ;  /* 0x00000004ff007c0c */ /* 0x001fce000bf05070 */
[----:B------:R-:W-:Y:S01]  /*0f60*/  DFMA R6, R24, R24, R4 ;  /* 0x000000181806722b */ /* 0x000fe20000000004 */
[----:B------:R-:W-:Y:S01]  /*0f70*/  ISETP.NE.AND.EX P0, PT, RZ, UR5, PT, P0 ;  /* 0x00000005ff007c0c */ /* 0x000fe2000bf05300 */
[----:B-1----:R-:W-:-:S05]  /*0f80*/  IMAD.WIDE R4, R0, 0x8, R8 ;  /* 0x0000000800047825 */ /* 0x002fca00078e0208 */
[----:B------:R0:W-:Y:S01]  /*0f90*/  STG.E.64 desc[UR6][R4.64], R2 ;  /* 0x0000000204007986 */ /* 0x0001e2000c101b06 */
[----:B--2---:R-:W-:-:S05]  /*0fa0*/  IMAD.WIDE R8, R0, 0x8, R10 ;  /* 0x0000000800087825 */ /* 0x004fca00078e020a */
[----:B------:R0:W-:Y:S01]  /*0fb0*/  STG.E.64 desc[UR6][R8.64], R6 ;  /* 0x0000000608007986 */ /* 0x0001e2000c101b06 */
[----:B------:R-:W-:Y:S05]  /*0fc0*/  @!P0 EXIT ;  /* 0x000000000000894d */ /* 0x000fea0003800000 */
[----:B0-----:R-:W0:Y:S01]  /*0fd0*/  LDC.64 R2, c[0x0][0x3c0] ;  /* 0x0000f000ff027b82 */ /* 0x001e220000000a00 */
[----:B------:R-:W-:-:S04]  /*0fe0*/  IMAD R5, R0, 0x3, RZ ;  /* 0x0000000300057824 */ /* 0x000fc800078e02ff */
[----:B0-----:R-:W-:-:S05]  /*0ff0*/  IMAD.WIDE R2, R5, 0x8, R2 ;  /* 0x0000000805027825 */ /* 0x001fca00078e0202 */
[----:B------:R-:W-:Y:S04]  /*1000*/  STG.E.64 desc[UR6][R2.64], R38 ;  /* 0x0000002602007986 */ /* 0x000fe8000c101b06 */
[----:B------:R-:W-:Y:S04]  /*1010*/  STG.E.64 desc[UR6][R2.64+0x8], R32 ;  /* 0x0000082002007986 */ /* 0x000fe8000c101b06 */
[----:B------:R-:W-:Y:S01]  /*1020*/  STG.E.64 desc[UR6][R2.64+0x10], R24 ;  /* 0x0000101802007986 */ /* 0x000fe2000c101b06 */
[----:B------:R-:W-:Y:S05]  /*1030*/  EXIT ;  /* 0x000000000000794d */ /* 0x000fea0003800000 */
.L_x_104:
        /* <DEDUP_REMOVED lines=12> */
.L_x_111:


//--------------------- .nv.shared.reserved.0     --------------------------
	.section	.nv.shared.reserved.0,"aw",@nobits
	.weak		__nv_reservedSMEM_offset_0_alias
	.size		__nv_reservedSMEM_offset_0_alias, 0, 64
	.other		__nv_reservedSMEM_offset_0_alias,@"STO_CUDA_RESERVED_SHARED STV_DEFAULT"
__nv_reservedSMEM_offset_0_alias:
	.zero		0
	.zero		64


//--------------------- .nv.constant0._Z17reduce_sum_kernelPKdS0_Pdi --------------------------
	.section	.nv.constant0._Z17reduce_sum_kernelPKdS0_Pdi,"a",@progbits
	.sectionflags	@""
	.align	4
.nv.constant0._Z17reduce_sum_kernelPKdS0_Pdi:
	.zero		924


//--------------------- .nv.constant0._Z16gga_fused_kerneliibPKdS0_S0_S0_S0_S0_S0_S0_PdS1_ --------------------------
	.section	.nv.constant0._Z16gga_fused_kerneliibPKdS0_S0_S0_S0_S0_S0_S0_PdS1_,"a",@progbits
	.sectionflags	@""
	.align	4
.nv.constant0._Z16gga_fused_kerneliibPKdS0_S0_S0_S0_S0_S0_S0_PdS1_:
	.zero		992


//--------------------- .nv.constant0._Z27get_rho_sigma_kernel_planariiPKdS0_S0_S0_S0_PdS1_S1_ --------------------------
	.section	.nv.constant0._Z27get_rho_sigma_kernel_planariiPKdS0_S0_S0_S0_PdS1_S1_,"a",@progbits
	.sectionflags	@""
	.align	4
.nv.constant0._Z27get_rho_sigma_kernel_planariiPKdS0_S0_S0_S0_PdS1_S1_:
	.zero		968


//--------------------- SYMBOLS --------------------------

	.type		.nv.reservedSmem.offset0,@object
	.size		.nv.reservedSmem.offset0,0x4
